//
// Generated by NVIDIA NVVM Compiler
//
// Compiler Build ID: CL-36424714
// Cuda compilation tools, release 13.0, V13.0.88
// Based on NVVM 20.0.0
//

.version 9.0
.target sm_100
.address_size 64

	// .globl	_Z19init_curand_state_kP17curandStateXORWOW
.global .align 4 .b8 precalc_xorwow_matrix[102400];
.global .align 4 .b8 precalc_xorwow_offset_matrix[102400];
.global .align 4 .b8 mrg32k3aM1[2304];
.global .align 4 .b8 mrg32k3aM2[2304];
.global .align 4 .b8 mrg32k3aM1SubSeq[2016];
.global .align 4 .b8 mrg32k3aM2SubSeq[2016];
.global .align 4 .b8 mrg32k3aM1Seq[2304];
.global .align 4 .b8 mrg32k3aM2Seq[2304];
.const .align 8 .b8 __cr_lgamma_table[72];
.extern .shared .align 16 .b8 A[];

.visible .entry _Z19init_curand_state_kP17curandStateXORWOW(
	.param .u64 .ptr .align 1 _Z19init_curand_state_kP17curandStateXORWOW_param_0
)
{
	.reg .pred 	%p<24>;
	.reg .b32 	%r<406>;
	.reg .b64 	%rd<18>;

	ld.param.u64 	%rd8, [_Z19init_curand_state_kP17curandStateXORWOW_param_0];
	cvta.to.global.u64 	%rd9, %rd8;
	mov.u32 	%r182, %ntid.x;
	mov.u32 	%r183, %ctaid.x;
	mov.u32 	%r184, %tid.x;
	mad.lo.s32 	%r185, %r182, %r183, %r184;
	cvt.s64.s32 	%rd17, %r185;
	mul.wide.s32 	%rd10, %r185, 48;
	add.s64 	%rd2, %rd9, %rd10;
	mov.b32 	%r186, 1478573778;
	mov.b32 	%r187, 716983765;
	st.global.v2.u32 	[%rd2], {%r187, %r186};
	mov.b32 	%r188, -123459836;
	mov.b32 	%r189, 1163863128;
	st.global.v2.u32 	[%rd2+8], {%r189, %r188};
	mov.b32 	%r190, 1360900310;
	mov.b32 	%r191, -589760388;
	st.global.v2.u32 	[%rd2+16], {%r191, %r190};
	setp.eq.s32 	%p1, %r185, 0;
	@%p1 bra 	$L__BB0_42;
	mov.b32 	%r312, 0;
	mov.u64 	%rd12, precalc_xorwow_matrix;
$L__BB0_2:
	and.b64  	%rd4, %rd17, 3;
	setp.eq.s64 	%p2, %rd4, 0;
	@%p2 bra 	$L__BB0_41;
	mul.wide.u32 	%rd11, %r312, 3200;
	add.s64 	%rd5, %rd12, %rd11;
	cvt.u32.u64 	%r2, %rd4;
	mov.b32 	%r313, 0;
$L__BB0_4:
	mov.b32 	%r326, 0;
	mov.u32 	%r327, %r326;
	mov.u32 	%r328, %r326;
	mov.u32 	%r329, %r326;
	mov.u32 	%r330, %r326;
	mov.u32 	%r319, %r326;
$L__BB0_5:
	mul.wide.u32 	%rd13, %r319, 4;
	add.s64 	%rd14, %rd2, %rd13;
	ld.global.u32 	%r10, [%rd14+4];
	shl.b32 	%r11, %r319, 5;
	mov.b32 	%r325, 0;
$L__BB0_6:
	.pragma "nounroll";
	shr.u32 	%r196, %r10, %r325;
	and.b32  	%r197, %r196, 1;
	setp.eq.b32 	%p3, %r197, 1;
	not.pred 	%p4, %p3;
	add.s32 	%r198, %r11, %r325;
	mul.lo.s32 	%r199, %r198, 5;
	mul.wide.u32 	%rd15, %r199, 4;
	add.s64 	%rd6, %rd5, %rd15;
	@%p4 bra 	$L__BB0_8;
	ld.global.u32 	%r200, [%rd6];
	xor.b32  	%r330, %r330, %r200;
	ld.global.u32 	%r201, [%rd6+4];
	xor.b32  	%r329, %r329, %r201;
	ld.global.u32 	%r202, [%rd6+8];
	xor.b32  	%r328, %r328, %r202;
	ld.global.u32 	%r203, [%rd6+12];
	xor.b32  	%r327, %r327, %r203;
	ld.global.u32 	%r204, [%rd6+16];
	xor.b32  	%r326, %r326, %r204;
$L__BB0_8:
	and.b32  	%r206, %r196, 2;
	setp.eq.s32 	%p5, %r206, 0;
	@%p5 bra 	$L__BB0_10;
	ld.global.u32 	%r207, [%rd6+20];
	xor.b32  	%r330, %r330, %r207;
	ld.global.u32 	%r208, [%rd6+24];
	xor.b32  	%r329, %r329, %r208;
	ld.global.u32 	%r209, [%rd6+28];
	xor.b32  	%r328, %r328, %r209;
	ld.global.u32 	%r210, [%rd6+32];
	xor.b32  	%r327, %r327, %r210;
	ld.global.u32 	%r211, [%rd6+36];
	xor.b32  	%r326, %r326, %r211;
$L__BB0_10:
	and.b32  	%r213, %r196, 4;
	setp.eq.s32 	%p6, %r213, 0;
	@%p6 bra 	$L__BB0_12;
	ld.global.u32 	%r214, [%rd6+40];
	xor.b32  	%r330, %r330, %r214;
	ld.global.u32 	%r215, [%rd6+44];
	xor.b32  	%r329, %r329, %r215;
	ld.global.u32 	%r216, [%rd6+48];
	xor.b32  	%r328, %r328, %r216;
	ld.global.u32 	%r217, [%rd6+52];
	xor.b32  	%r327, %r327, %r217;
	ld.global.u32 	%r218, [%rd6+56];
	xor.b32  	%r326, %r326, %r218;
$L__BB0_12:
	and.b32  	%r220, %r196, 8;
	setp.eq.s32 	%p7, %r220, 0;
	@%p7 bra 	$L__BB0_14;
	ld.global.u32 	%r221, [%rd6+60];
	xor.b32  	%r330, %r330, %r221;
	ld.global.u32 	%r222, [%rd6+64];
	xor.b32  	%r329, %r329, %r222;
	ld.global.u32 	%r223, [%rd6+68];
	xor.b32  	%r328, %r328, %r223;
	ld.global.u32 	%r224, [%rd6+72];
	xor.b32  	%r327, %r327, %r224;
	ld.global.u32 	%r225, [%rd6+76];
	xor.b32  	%r326, %r326, %r225;
$L__BB0_14:
	and.b32  	%r227, %r196, 16;
	setp.eq.s32 	%p8, %r227, 0;
	@%p8 bra 	$L__BB0_16;
	ld.global.u32 	%r228, [%rd6+80];
	xor.b32  	%r330, %r330, %r228;
	ld.global.u32 	%r229, [%rd6+84];
	xor.b32  	%r329, %r329, %r229;
	ld.global.u32 	%r230, [%rd6+88];
	xor.b32  	%r328, %r328, %r230;
	ld.global.u32 	%r231, [%rd6+92];
	xor.b32  	%r327, %r327, %r231;
	ld.global.u32 	%r232, [%rd6+96];
	xor.b32  	%r326, %r326, %r232;
$L__BB0_16:
	and.b32  	%r234, %r196, 32;
	setp.eq.s32 	%p9, %r234, 0;
	@%p9 bra 	$L__BB0_18;
	ld.global.u32 	%r235, [%rd6+100];
	xor.b32  	%r330, %r330, %r235;
	ld.global.u32 	%r236, [%rd6+104];
	xor.b32  	%r329, %r329, %r236;
	ld.global.u32 	%r237, [%rd6+108];
	xor.b32  	%r328, %r328, %r237;
	ld.global.u32 	%r238, [%rd6+112];
	xor.b32  	%r327, %r327, %r238;
	ld.global.u32 	%r239, [%rd6+116];
	xor.b32  	%r326, %r326, %r239;
$L__BB0_18:
	and.b32  	%r241, %r196, 64;
	setp.eq.s32 	%p10, %r241, 0;
	@%p10 bra 	$L__BB0_20;
	ld.global.u32 	%r242, [%rd6+120];
	xor.b32  	%r330, %r330, %r242;
	ld.global.u32 	%r243, [%rd6+124];
	xor.b32  	%r329, %r329, %r243;
	ld.global.u32 	%r244, [%rd6+128];
	xor.b32  	%r328, %r328, %r244;
	ld.global.u32 	%r245, [%rd6+132];
	xor.b32  	%r327, %r327, %r245;
	ld.global.u32 	%r246, [%rd6+136];
	xor.b32  	%r326, %r326, %r246;
$L__BB0_20:
	and.b32  	%r248, %r196, 128;
	setp.eq.s32 	%p11, %r248, 0;
	@%p11 bra 	$L__BB0_22;
	ld.global.u32 	%r249, [%rd6+140];
	xor.b32  	%r330, %r330, %r249;
	ld.global.u32 	%r250, [%rd6+144];
	xor.b32  	%r329, %r329, %r250;
	ld.global.u32 	%r251, [%rd6+148];
	xor.b32  	%r328, %r328, %r251;
	ld.global.u32 	%r252, [%rd6+152];
	xor.b32  	%r327, %r327, %r252;
	ld.global.u32 	%r253, [%rd6+156];
	xor.b32  	%r326, %r326, %r253;
$L__BB0_22:
	and.b32  	%r255, %r196, 256;
	setp.eq.s32 	%p12, %r255, 0;
	@%p12 bra 	$L__BB0_24;
	ld.global.u32 	%r256, [%rd6+160];
	xor.b32  	%r330, %r330, %r256;
	ld.global.u32 	%r257, [%rd6+164];
	xor.b32  	%r329, %r329, %r257;
	ld.global.u32 	%r258, [%rd6+168];
	xor.b32  	%r328, %r328, %r258;
	ld.global.u32 	%r259, [%rd6+172];
	xor.b32  	%r327, %r327, %r259;
	ld.global.u32 	%r260, [%rd6+176];
	xor.b32  	%r326, %r326, %r260;
$L__BB0_24:
	and.b32  	%r262, %r196, 512;
	setp.eq.s32 	%p13, %r262, 0;
	@%p13 bra 	$L__BB0_26;
	ld.global.u32 	%r263, [%rd6+180];
	xor.b32  	%r330, %r330, %r263;
	ld.global.u32 	%r264, [%rd6+184];
	xor.b32  	%r329, %r329, %r264;
	ld.global.u32 	%r265, [%rd6+188];
	xor.b32  	%r328, %r328, %r265;
	ld.global.u32 	%r266, [%rd6+192];
	xor.b32  	%r327, %r327, %r266;
	ld.global.u32 	%r267, [%rd6+196];
	xor.b32  	%r326, %r326, %r267;
$L__BB0_26:
	and.b32  	%r269, %r196, 1024;
	setp.eq.s32 	%p14, %r269, 0;
	@%p14 bra 	$L__BB0_28;
	ld.global.u32 	%r270, [%rd6+200];
	xor.b32  	%r330, %r330, %r270;
	ld.global.u32 	%r271, [%rd6+204];
	xor.b32  	%r329, %r329, %r271;
	ld.global.u32 	%r272, [%rd6+208];
	xor.b32  	%r328, %r328, %r272;
	ld.global.u32 	%r273, [%rd6+212];
	xor.b32  	%r327, %r327, %r273;
	ld.global.u32 	%r274, [%rd6+216];
	xor.b32  	%r326, %r326, %r274;
$L__BB0_28:
	and.b32  	%r276, %r196, 2048;
	setp.eq.s32 	%p15, %r276, 0;
	@%p15 bra 	$L__BB0_30;
	ld.global.u32 	%r277, [%rd6+220];
	xor.b32  	%r330, %r330, %r277;
	ld.global.u32 	%r278, [%rd6+224];
	xor.b32  	%r329, %r329, %r278;
	ld.global.u32 	%r279, [%rd6+228];
	xor.b32  	%r328, %r328, %r279;
	ld.global.u32 	%r280, [%rd6+232];
	xor.b32  	%r327, %r327, %r280;
	ld.global.u32 	%r281, [%rd6+236];
	xor.b32  	%r326, %r326, %r281;
$L__BB0_30:
	and.b32  	%r283, %r196, 4096;
	setp.eq.s32 	%p16, %r283, 0;
	@%p16 bra 	$L__BB0_32;
	ld.global.u32 	%r284, [%rd6+240];
	xor.b32  	%r330, %r330, %r284;
	ld.global.u32 	%r285, [%rd6+244];
	xor.b32  	%r329, %r329, %r285;
	ld.global.u32 	%r286, [%rd6+248];
	xor.b32  	%r328, %r328, %r286;
	ld.global.u32 	%r287, [%rd6+252];
	xor.b32  	%r327, %r327, %r287;
	ld.global.u32 	%r288, [%rd6+256];
	xor.b32  	%r326, %r326, %r288;
$L__BB0_32:
	and.b32  	%r290, %r196, 8192;
	setp.eq.s32 	%p17, %r290, 0;
	@%p17 bra 	$L__BB0_34;
	ld.global.u32 	%r291, [%rd6+260];
	xor.b32  	%r330, %r330, %r291;
	ld.global.u32 	%r292, [%rd6+264];
	xor.b32  	%r329, %r329, %r292;
	ld.global.u32 	%r293, [%rd6+268];
	xor.b32  	%r328, %r328, %r293;
	ld.global.u32 	%r294, [%rd6+272];
	xor.b32  	%r327, %r327, %r294;
	ld.global.u32 	%r295, [%rd6+276];
	xor.b32  	%r326, %r326, %r295;
$L__BB0_34:
	and.b32  	%r297, %r196, 16384;
	setp.eq.s32 	%p18, %r297, 0;
	@%p18 bra 	$L__BB0_36;
	ld.global.u32 	%r298, [%rd6+280];
	xor.b32  	%r330, %r330, %r298;
	ld.global.u32 	%r299, [%rd6+284];
	xor.b32  	%r329, %r329, %r299;
	ld.global.u32 	%r300, [%rd6+288];
	xor.b32  	%r328, %r328, %r300;
	ld.global.u32 	%r301, [%rd6+292];
	xor.b32  	%r327, %r327, %r301;
	ld.global.u32 	%r302, [%rd6+296];
	xor.b32  	%r326, %r326, %r302;
$L__BB0_36:
	and.b32  	%r304, %r196, 32768;
	setp.eq.s32 	%p19, %r304, 0;
	@%p19 bra 	$L__BB0_38;
	ld.global.u32 	%r305, [%rd6+300];
	xor.b32  	%r330, %r330, %r305;
	ld.global.u32 	%r306, [%rd6+304];
	xor.b32  	%r329, %r329, %r306;
	ld.global.u32 	%r307, [%rd6+308];
	xor.b32  	%r328, %r328, %r307;
	ld.global.u32 	%r308, [%rd6+312];
	xor.b32  	%r327, %r327, %r308;
	ld.global.u32 	%r309, [%rd6+316];
	xor.b32  	%r326, %r326, %r309;
$L__BB0_38:
	add.s32 	%r325, %r325, 16;
	setp.ne.s32 	%p20, %r325, 32;
	@%p20 bra 	$L__BB0_6;
	mad.lo.s32 	%r310, %r319, -31, %r11;
	add.s32 	%r319, %r310, 1;
	setp.ne.s32 	%p21, %r319, 5;
	@%p21 bra 	$L__BB0_5;
	st.global.u32 	[%rd2+4], %r330;
	st.global.u32 	[%rd2+8], %r329;
	st.global.u32 	[%rd2+12], %r328;
	st.global.u32 	[%rd2+16], %r327;
	st.global.u32 	[%rd2+20], %r326;
	add.s32 	%r313, %r313, 1;
	setp.lt.u32 	%p22, %r313, %r2;
	@%p22 bra 	$L__BB0_4;
$L__BB0_41:
	shr.u64 	%rd7, %rd17, 2;
	add.s32 	%r312, %r312, 1;
	setp.gt.u64 	%p23, %rd17, 3;
	mov.u64 	%rd17, %rd7;
	@%p23 bra 	$L__BB0_2;
$L__BB0_42:
	mov.b32 	%r311, 0;
	st.global.v2.u32 	[%rd2+24], {%r311, %r311};
	st.global.u32 	[%rd2+32], %r311;
	mov.b64 	%rd16, 0;
	st.global.u64 	[%rd2+40], %rd16;
	ret;

}
	// .globl	_Z4MC_kffffffffiP17curandStateXORWOWPfi
.visible .entry _Z4MC_kffffffffiP17curandStateXORWOWPfi(
	.param .f32 _Z4MC_kffffffffiP17curandStateXORWOWPfi_param_0,
	.param .f32 _Z4MC_kffffffffiP17curandStateXORWOWPfi_param_1,
	.param .f32 _Z4MC_kffffffffiP17curandStateXORWOWPfi_param_2,
	.param .f32 _Z4MC_kffffffffiP17curandStateXORWOWPfi_param_3,
	.param .f32 _Z4MC_kffffffffiP17curandStateXORWOWPfi_param_4,
	.param .f32 _Z4MC_kffffffffiP17curandStateXORWOWPfi_param_5,
	.param .f32 _Z4MC_kffffffffiP17curandStateXORWOWPfi_param_6,
	.param .f32 _Z4MC_kffffffffiP17curandStateXORWOWPfi_param_7,
	.param .u32 _Z4MC_kffffffffiP17curandStateXORWOWPfi_param_8,
	.param .u64 .ptr .align 1 _Z4MC_kffffffffiP17curandStateXORWOWPfi_param_9,
	.param .u64 .ptr .align 1 _Z4MC_kffffffffiP17curandStateXORWOWPfi_param_10,
	.param .u32 _Z4MC_kffffffffiP17curandStateXORWOWPfi_param_11
)
{
	.reg .pred 	%p<19>;
	.reg .b32 	%r<121>;
	.reg .b32 	%f<198>;
	.reg .b64 	%rd<7>;

	ld.param.f32 	%f197, [_Z4MC_kffffffffiP17curandStateXORWOWPfi_param_0];
	ld.param.f32 	%f12, [_Z4MC_kffffffffiP17curandStateXORWOWPfi_param_1];
	ld.param.f32 	%f13, [_Z4MC_kffffffffiP17curandStateXORWOWPfi_param_2];
	ld.param.f32 	%f195, [_Z4MC_kffffffffiP17curandStateXORWOWPfi_param_3];
	ld.param.f32 	%f15, [_Z4MC_kffffffffiP17curandStateXORWOWPfi_param_4];
	ld.param.f32 	%f16, [_Z4MC_kffffffffiP17curandStateXORWOWPfi_param_5];
	ld.param.f32 	%f17, [_Z4MC_kffffffffiP17curandStateXORWOWPfi_param_6];
	ld.param.f32 	%f18, [_Z4MC_kffffffffiP17curandStateXORWOWPfi_param_7];
	ld.param.u32 	%r34, [_Z4MC_kffffffffiP17curandStateXORWOWPfi_param_8];
	ld.param.u64 	%rd4, [_Z4MC_kffffffffiP17curandStateXORWOWPfi_param_9];
	ld.param.u64 	%rd3, [_Z4MC_kffffffffiP17curandStateXORWOWPfi_param_10];
	ld.param.u32 	%r35, [_Z4MC_kffffffffiP17curandStateXORWOWPfi_param_11];
	cvta.to.global.u64 	%rd1, %rd4;
	mov.u32 	%r120, %ntid.x;
	mov.u32 	%r2, %tid.x;
	setp.lt.s32 	%p1, %r34, 1;
	@%p1 bra 	$L__BB1_7;
	mov.u32 	%r36, %ctaid.x;
	mad.lo.s32 	%r37, %r120, %r36, %r2;
	mul.wide.s32 	%rd5, %r37, 48;
	add.s64 	%rd2, %rd1, %rd5;
	ld.global.v2.u32 	{%r116, %r115}, [%rd2];
	ld.global.u32 	%r111, [%rd2+8];
	ld.global.u32 	%r114, [%rd2+20];
	setp.eq.s32 	%p2, %r34, 1;
	@%p2 bra 	$L__BB1_5;
	mul.f32 	%f20, %f16, %f16;
	mov.f32 	%f21, 0f3F800000;
	sub.f32 	%f22, %f21, %f20;
	sqrt.rn.f32 	%f1, %f22;
	ld.global.u32 	%r113, [%rd2+16];
	ld.global.u32 	%r112, [%rd2+12];
	add.s32 	%r110, %r116, 724874;
	and.b32  	%r38, %r34, 2147483646;
	neg.s32 	%r109, %r38;
	mov.f32 	%f192, %f195;
$L__BB1_3:
	mov.u32 	%r17, %r114;
	shr.u32 	%r39, %r115, 2;
	xor.b32  	%r40, %r39, %r115;
	shl.b32 	%r41, %r17, 4;
	shl.b32 	%r42, %r40, 1;
	xor.b32  	%r43, %r41, %r42;
	xor.b32  	%r44, %r43, %r17;
	xor.b32  	%r18, %r44, %r40;
	add.s32 	%r45, %r110, %r18;
	add.s32 	%r46, %r45, -362437;
	shr.u32 	%r47, %r111, 2;
	xor.b32  	%r48, %r47, %r111;
	shl.b32 	%r49, %r18, 4;
	shl.b32 	%r50, %r48, 1;
	xor.b32  	%r51, %r50, %r49;
	xor.b32  	%r52, %r51, %r48;
	xor.b32  	%r19, %r52, %r18;
	add.s32 	%r53, %r110, %r19;
	cvt.rn.f32.u32 	%f23, %r46;
	fma.rn.f32 	%f24, %f23, 0f2F800000, 0f2F000000;
	cvt.rn.f32.u32 	%f25, %r53;
	fma.rn.f32 	%f26, %f25, 0f30C90FDB, 0f30490FDB;
	setp.lt.f32 	%p3, %f24, 0f00800000;
	mul.f32 	%f27, %f24, 0f4B000000;
	selp.f32 	%f28, %f27, %f24, %p3;
	selp.f32 	%f29, 0fC1B80000, 0f00000000, %p3;
	mov.b32 	%r54, %f28;
	add.s32 	%r55, %r54, -1059760811;
	and.b32  	%r56, %r55, -8388608;
	sub.s32 	%r57, %r54, %r56;
	mov.b32 	%f30, %r57;
	cvt.rn.f32.s32 	%f31, %r56;
	fma.rn.f32 	%f32, %f31, 0f34000000, %f29;
	add.f32 	%f33, %f30, 0fBF800000;
	fma.rn.f32 	%f34, %f33, 0fBE055027, 0f3E1039F6;
	fma.rn.f32 	%f35, %f34, %f33, 0fBDF8CDCC;
	fma.rn.f32 	%f36, %f35, %f33, 0f3E0F2955;
	fma.rn.f32 	%f37, %f36, %f33, 0fBE2AD8B9;
	fma.rn.f32 	%f38, %f37, %f33, 0f3E4CED0B;
	fma.rn.f32 	%f39, %f38, %f33, 0fBE7FFF22;
	fma.rn.f32 	%f40, %f39, %f33, 0f3EAAAA78;
	fma.rn.f32 	%f41, %f40, %f33, 0fBF000000;
	mul.f32 	%f42, %f33, %f41;
	fma.rn.f32 	%f43, %f42, %f33, %f33;
	fma.rn.f32 	%f44, %f32, 0f3F317218, %f43;
	setp.gt.u32 	%p4, %r54, 2139095039;
	fma.rn.f32 	%f45, %f28, 0f7F800000, 0f7F800000;
	selp.f32 	%f46, %f45, %f44, %p4;
	setp.eq.f32 	%p5, %f28, 0f00000000;
	mul.f32 	%f47, %f46, 0fC0000000;
	selp.f32 	%f48, 0f7F800000, %f47, %p5;
	sqrt.rn.f32 	%f49, %f48;
	sin.approx.f32 	%f50, %f26;
	cos.approx.f32 	%f51, %f26;
	mul.f32 	%f52, %f49, %f50;
	mul.f32 	%f53, %f49, %f51;
	mul.f32 	%f54, %f1, %f53;
	fma.rn.f32 	%f55, %f16, %f52, %f54;
	max.f32 	%f56, %f192, 0f00000000;
	sqrt.rn.f32 	%f57, %f56;
	mul.f32 	%f58, %f12, %f197;
	mul.f32 	%f59, %f17, %f58;
	mul.f32 	%f60, %f197, %f57;
	mul.f32 	%f61, %f52, %f60;
	mul.f32 	%f62, %f17, %f61;
	fma.rn.f32 	%f63, %f17, %f59, %f62;
	add.f32 	%f64, %f197, %f63;
	sub.f32 	%f65, %f195, %f192;
	mul.f32 	%f66, %f13, %f65;
	mul.f32 	%f67, %f17, %f66;
	mul.f32 	%f68, %f15, %f57;
	mul.f32 	%f69, %f17, %f68;
	mul.f32 	%f70, %f55, %f69;
	fma.rn.f32 	%f71, %f17, %f67, %f70;
	add.f32 	%f72, %f192, %f71;
	shr.u32 	%r58, %r112, 2;
	xor.b32  	%r59, %r58, %r112;
	shl.b32 	%r60, %r19, 4;
	shl.b32 	%r61, %r59, 1;
	xor.b32  	%r62, %r60, %r61;
	xor.b32  	%r63, %r62, %r19;
	xor.b32  	%r20, %r63, %r59;
	add.s32 	%r64, %r110, %r20;
	add.s32 	%r65, %r64, 362437;
	shr.u32 	%r66, %r113, 2;
	xor.b32  	%r67, %r66, %r113;
	shl.b32 	%r68, %r20, 4;
	shl.b32 	%r69, %r67, 1;
	xor.b32  	%r70, %r69, %r68;
	xor.b32  	%r71, %r70, %r67;
	xor.b32  	%r114, %r71, %r20;
	add.s32 	%r72, %r110, %r114;
	add.s32 	%r73, %r72, 724874;
	cvt.rn.f32.u32 	%f73, %r65;
	fma.rn.f32 	%f74, %f73, 0f2F800000, 0f2F000000;
	cvt.rn.f32.u32 	%f75, %r73;
	fma.rn.f32 	%f76, %f75, 0f30C90FDB, 0f30490FDB;
	setp.lt.f32 	%p6, %f74, 0f00800000;
	mul.f32 	%f77, %f74, 0f4B000000;
	selp.f32 	%f78, %f77, %f74, %p6;
	selp.f32 	%f79, 0fC1B80000, 0f00000000, %p6;
	mov.b32 	%r74, %f78;
	add.s32 	%r75, %r74, -1059760811;
	and.b32  	%r76, %r75, -8388608;
	sub.s32 	%r77, %r74, %r76;
	mov.b32 	%f80, %r77;
	cvt.rn.f32.s32 	%f81, %r76;
	fma.rn.f32 	%f82, %f81, 0f34000000, %f79;
	add.f32 	%f83, %f80, 0fBF800000;
	fma.rn.f32 	%f84, %f83, 0fBE055027, 0f3E1039F6;
	fma.rn.f32 	%f85, %f84, %f83, 0fBDF8CDCC;
	fma.rn.f32 	%f86, %f85, %f83, 0f3E0F2955;
	fma.rn.f32 	%f87, %f86, %f83, 0fBE2AD8B9;
	fma.rn.f32 	%f88, %f87, %f83, 0f3E4CED0B;
	fma.rn.f32 	%f89, %f88, %f83, 0fBE7FFF22;
	fma.rn.f32 	%f90, %f89, %f83, 0f3EAAAA78;
	fma.rn.f32 	%f91, %f90, %f83, 0fBF000000;
	mul.f32 	%f92, %f83, %f91;
	fma.rn.f32 	%f93, %f92, %f83, %f83;
	fma.rn.f32 	%f94, %f82, 0f3F317218, %f93;
	setp.gt.u32 	%p7, %r74, 2139095039;
	fma.rn.f32 	%f95, %f78, 0f7F800000, 0f7F800000;
	selp.f32 	%f96, %f95, %f94, %p7;
	setp.eq.f32 	%p8, %f78, 0f00000000;
	mul.f32 	%f97, %f96, 0fC0000000;
	selp.f32 	%f98, 0f7F800000, %f97, %p8;
	sqrt.rn.f32 	%f99, %f98;
	sin.approx.f32 	%f100, %f76;
	cos.approx.f32 	%f101, %f76;
	mul.f32 	%f102, %f99, %f100;
	mul.f32 	%f103, %f99, %f101;
	mul.f32 	%f104, %f1, %f103;
	fma.rn.f32 	%f105, %f16, %f102, %f104;
	max.f32 	%f106, %f72, 0f00000000;
	sqrt.rn.f32 	%f107, %f106;
	mul.f32 	%f108, %f12, %f64;
	mul.f32 	%f109, %f17, %f108;
	mul.f32 	%f110, %f64, %f107;
	mul.f32 	%f111, %f102, %f110;
	mul.f32 	%f112, %f17, %f111;
	fma.rn.f32 	%f113, %f17, %f109, %f112;
	add.f32 	%f197, %f64, %f113;
	sub.f32 	%f114, %f195, %f72;
	mul.f32 	%f115, %f13, %f114;
	mul.f32 	%f116, %f17, %f115;
	mul.f32 	%f117, %f15, %f107;
	mul.f32 	%f118, %f17, %f117;
	mul.f32 	%f119, %f105, %f118;
	fma.rn.f32 	%f120, %f17, %f116, %f119;
	add.f32 	%f192, %f72, %f120;
	add.s32 	%r110, %r110, 1449748;
	add.s32 	%r109, %r109, 2;
	setp.ne.s32 	%p9, %r109, 0;
	mov.u32 	%r111, %r18;
	mov.u32 	%r112, %r19;
	mov.u32 	%r113, %r20;
	mov.u32 	%r115, %r17;
	@%p9 bra 	$L__BB1_3;
	add.s32 	%r116, %r110, -724874;
	mov.f32 	%f195, %f192;
	mov.u32 	%r115, %r17;
	mov.u32 	%r111, %r18;
$L__BB1_5:
	and.b32  	%r78, %r34, 1;
	setp.eq.b32 	%p10, %r78, 1;
	not.pred 	%p11, %p10;
	@%p11 bra 	$L__BB1_7;
	shr.u32 	%r79, %r115, 2;
	xor.b32  	%r80, %r79, %r115;
	shl.b32 	%r81, %r114, 4;
	shl.b32 	%r82, %r80, 1;
	xor.b32  	%r83, %r81, %r82;
	xor.b32  	%r84, %r83, %r114;
	xor.b32  	%r85, %r84, %r80;
	add.s32 	%r86, %r116, %r85;
	add.s32 	%r87, %r86, 362437;
	shr.u32 	%r88, %r111, 2;
	xor.b32  	%r89, %r88, %r111;
	shl.b32 	%r90, %r85, 4;
	shl.b32 	%r91, %r89, 1;
	xor.b32  	%r92, %r91, %r90;
	xor.b32  	%r93, %r92, %r89;
	xor.b32  	%r94, %r93, %r85;
	add.s32 	%r95, %r116, %r94;
	add.s32 	%r96, %r95, 724874;
	cvt.rn.f32.u32 	%f121, %r87;
	fma.rn.f32 	%f122, %f121, 0f2F800000, 0f2F000000;
	cvt.rn.f32.u32 	%f123, %r96;
	fma.rn.f32 	%f124, %f123, 0f30C90FDB, 0f30490FDB;
	setp.lt.f32 	%p12, %f122, 0f00800000;
	mul.f32 	%f125, %f122, 0f4B000000;
	selp.f32 	%f126, %f125, %f122, %p12;
	selp.f32 	%f127, 0fC1B80000, 0f00000000, %p12;
	mov.b32 	%r97, %f126;
	add.s32 	%r98, %r97, -1059760811;
	and.b32  	%r99, %r98, -8388608;
	sub.s32 	%r100, %r97, %r99;
	mov.b32 	%f128, %r100;
	cvt.rn.f32.s32 	%f129, %r99;
	fma.rn.f32 	%f130, %f129, 0f34000000, %f127;
	add.f32 	%f131, %f128, 0fBF800000;
	fma.rn.f32 	%f132, %f131, 0fBE055027, 0f3E1039F6;
	fma.rn.f32 	%f133, %f132, %f131, 0fBDF8CDCC;
	fma.rn.f32 	%f134, %f133, %f131, 0f3E0F2955;
	fma.rn.f32 	%f135, %f134, %f131, 0fBE2AD8B9;
	fma.rn.f32 	%f136, %f135, %f131, 0f3E4CED0B;
	fma.rn.f32 	%f137, %f136, %f131, 0fBE7FFF22;
	fma.rn.f32 	%f138, %f137, %f131, 0f3EAAAA78;
	fma.rn.f32 	%f139, %f138, %f131, 0fBF000000;
	mul.f32 	%f140, %f131, %f139;
	fma.rn.f32 	%f141, %f140, %f131, %f131;
	fma.rn.f32 	%f142, %f130, 0f3F317218, %f141;
	setp.gt.u32 	%p13, %r97, 2139095039;
	fma.rn.f32 	%f143, %f126, 0f7F800000, 0f7F800000;
	selp.f32 	%f144, %f143, %f142, %p13;
	setp.eq.f32 	%p14, %f126, 0f00000000;
	mul.f32 	%f145, %f144, 0fC0000000;
	selp.f32 	%f146, 0f7F800000, %f145, %p14;
	sqrt.rn.f32 	%f147, %f146;
	sin.approx.f32 	%f148, %f124;
	mul.f32 	%f149, %f147, %f148;
	max.f32 	%f150, %f195, 0f00000000;
	sqrt.rn.f32 	%f151, %f150;
	mul.f32 	%f152, %f12, %f197;
	mul.f32 	%f153, %f17, %f152;
	mul.f32 	%f154, %f197, %f151;
	mul.f32 	%f155, %f149, %f154;
	mul.f32 	%f156, %f17, %f155;
	fma.rn.f32 	%f157, %f17, %f153, %f156;
	add.f32 	%f197, %f197, %f157;
$L__BB1_7:
	shl.b32 	%r101, %r120, 2;
	mov.u32 	%r102, A;
	add.s32 	%r29, %r102, %r101;
	sub.f32 	%f158, %f197, %f18;
	max.f32 	%f159, %f158, 0f00000000;
	neg.f32 	%f160, %f12;
	mul.f32 	%f161, %f17, %f160;
	mul.f32 	%f162, %f17, %f161;
	cvt.rn.f32.s32 	%f163, %r34;
	mul.f32 	%f164, %f162, %f163;
	fma.rn.f32 	%f165, %f164, 0f3BBB989D, 0f3F000000;
	cvt.sat.f32.f32 	%f166, %f165;
	mov.f32 	%f167, 0f4B400001;
	mov.f32 	%f168, 0f437C0000;
	fma.rm.f32 	%f169, %f166, %f168, %f167;
	add.f32 	%f170, %f169, 0fCB40007F;
	neg.f32 	%f171, %f170;
	fma.rn.f32 	%f172, %f164, 0f3FB8AA3B, %f171;
	fma.rn.f32 	%f173, %f164, 0f32A57060, %f172;
	mov.b32 	%r103, %f169;
	shl.b32 	%r104, %r103, 23;
	mov.b32 	%f174, %r104;
	ex2.approx.ftz.f32 	%f175, %f173;
	mul.f32 	%f176, %f175, %f174;
	mul.f32 	%f177, %f159, %f176;
	cvt.rn.f32.s32 	%f178, %r35;
	div.rn.f32 	%f179, %f177, %f178;
	shl.b32 	%r105, %r2, 2;
	add.s32 	%r30, %r102, %r105;
	st.shared.f32 	[%r30], %f179;
	mul.f32 	%f180, %f179, %f179;
	mul.f32 	%f181, %f180, %f178;
	add.s32 	%r31, %r29, %r105;
	st.shared.f32 	[%r31], %f181;
	bar.sync 	0;
	setp.lt.u32 	%p15, %r120, 2;
	@%p15 bra 	$L__BB1_11;
$L__BB1_8:
	shr.u32 	%r33, %r120, 1;
	setp.ge.u32 	%p16, %r2, %r33;
	@%p16 bra 	$L__BB1_10;
	shl.b32 	%r106, %r33, 2;
	add.s32 	%r107, %r30, %r106;
	ld.shared.f32 	%f182, [%r107];
	ld.shared.f32 	%f183, [%r30];
	add.f32 	%f184, %f182, %f183;
	st.shared.f32 	[%r30], %f184;
	add.s32 	%r108, %r31, %r106;
	ld.shared.f32 	%f185, [%r108];
	ld.shared.f32 	%f186, [%r31];
	add.f32 	%f187, %f185, %f186;
	st.shared.f32 	[%r31], %f187;
$L__BB1_10:
	bar.sync 	0;
	setp.gt.u32 	%p17, %r120, 3;
	mov.u32 	%r120, %r33;
	@%p17 bra 	$L__BB1_8;
$L__BB1_11:
	setp.ne.s32 	%p18, %r2, 0;
	@%p18 bra 	$L__BB1_13;
	cvta.to.global.u64 	%rd6, %rd3;
	ld.shared.f32 	%f188, [A];
	atom.global.add.f32 	%f189, [%rd6], %f188;
	ld.shared.f32 	%f190, [%r29];
	atom.global.add.f32 	%f191, [%rd6+4], %f190;
$L__BB1_13:
	ret;

}


// ===== COMPILED SASS (sm_100) =====

	.target	sm_100

	.elftype	@"ET_EXEC"


//--------------------- .note.nv.tkinfo           --------------------------
	.section	.note.nv.tkinfo,"",@"SHT_NOTE"
	.sectionflags	@"SHF_NOTE_NV_TKINFO"
	.tkinfo
        /*0018*/ 	.word	0x00000002
        /*0030*/ 	.string	""
        /*0030*/ 	.string	"ptxas"
        /*0030*/ 	.string	"Cuda compilation tools, release 13.0, V13.0.88"
        /*0030*/ 	.string	"Build cuda_13.0.r13.0/compiler.36424714_0"
        /*0030*/ 	.string	"-arch sm_100 -m 64 "



//--------------------- .note.nv.cuinfo           --------------------------
	.section	.note.nv.cuinfo,"",@"SHT_NOTE"
	.sectionflags	@"SHF_NOTE_NV_CUINFO"
        /*0018*/ 	.short	0x0002
        /*001a*/ 	.short	0x0064
        /*001c*/ 	.short	0x0082
	.zero		2


//--------------------- .nv.info                  --------------------------
	.section	.nv.info,"",@"SHT_CUDA_INFO"
	.align	4


	//----- nvinfo : EIATTR_REGCOUNT
	.align		4
        /*0000*/ 	.byte	0x04, 0x2f
        /*0002*/ 	.short	(.L_10 - .L_9)
	.align		4
.L_9:
        /*0004*/ 	.word	index@(_Z19init_curand_state_kP17curandStateXORWOW)
        /*0008*/ 	.word	0x0000001f


	//----- nvinfo : EIATTR_FRAME_SIZE
	.align		4
.L_10:
        /*000c*/ 	.byte	0x04, 0x11
        /*000e*/ 	.short	(.L_12 - .L_11)
	.align		4
.L_11:
        /*0010*/ 	.word	index@(_Z19init_curand_state_kP17curandStateXORWOW)
        /*0014*/ 	.word	0x00000000


	//----- nvinfo : EIATTR_REGCOUNT
	.align		4
.L_12:
        /*0018*/ 	.byte	0x04, 0x2f
        /*001a*/ 	.short	(.L_14 - .L_13)
	.align		4
.L_13:
        /*001c*/ 	.word	index@(_Z4MC_kffffffffiP17curandStateXORWOWPfi)
        /*0020*/ 	.word	0x0000001a


	//----- nvinfo : EIATTR_FRAME_SIZE
	.align		4
.L_14:
        /*0024*/ 	.byte	0x04, 0x11
        /*0026*/ 	.short	(.L_16 - .L_15)
	.align		4
.L_15:
        /*0028*/ 	.word	index@($__internal_1_$__cuda_sm3x_div_rn_noftz_f32_slowpath)
        /*002c*/ 	.word	0x00000000


	//----- nvinfo : EIATTR_FRAME_SIZE
	.align		4
.L_16:
        /*0030*/ 	.byte	0x04, 0x11
        /*0032*/ 	.short	(.L_18 - .L_17)
	.align		4
.L_17:
        /*0034*/ 	.word	index@($__internal_0_$__cuda_sm20_sqrt_rn_f32_slowpath)
        /*0038*/ 	.word	0x00000000


	//----- nvinfo : EIATTR_FRAME_SIZE
	.align		4
.L_18:
        /*003c*/ 	.byte	0x04, 0x11
        /*003e*/ 	.short	(.L_20 - .L_19)
	.align		4
.L_19:
        /*0040*/ 	.word	index@(_Z4MC_kffffffffiP17curandStateXORWOWPfi)
        /*0044*/ 	.word	0x00000000


	//----- nvinfo : EIATTR_MIN_STACK_SIZE
	.align		4
.L_20:
        /*0048*/ 	.byte	0x04, 0x12
        /*004a*/ 	.short	(.L_22 - .L_21)
	.align		4
.L_21:
        /*004c*/ 	.word	index@(_Z4MC_kffffffffiP17curandStateXORWOWPfi)
        /*0050*/ 	.word	0x00000000


	//----- nvinfo : EIATTR_MIN_STACK_SIZE
	.align		4
.L_22:
        /*0054*/ 	.byte	0x04, 0x12
        /*0056*/ 	.short	(.L_24 - .L_23)
	.align		4
.L_23:
        /*0058*/ 	.word	index@(_Z19init_curand_state_kP17curandStateXORWOW)
        /*005c*/ 	.word	0x00000000
.L_24:


//--------------------- .nv.compat                --------------------------
	.section	.nv.compat,"",@"SHT_CUDA_COMPAT_INFO"
	.align	4
        /*0000*/ 	.byte	0x02, 0x09, 0x00, 0x00, 0x02, 0x02, 0x01, 0x00, 0x02, 0x05, 0x05, 0x00, 0x03, 0x07, 0x01, 0x01
        /*0010*/ 	.byte	0x02, 0x03, 0x00, 0x00, 0x02, 0x06, 0x01, 0x00, 0x04, 0x0b, 0x08, 0x00, 0x01, 0x00, 0x00, 0x00
        /*0020*/ 	.byte	0x00, 0x00, 0x00, 0x00


//--------------------- .nv.info._Z4MC_kffffffffiP17curandStateXORWOWPfi --------------------------
	.section	.nv.info._Z4MC_kffffffffiP17curandStateXORWOWPfi,"",@"SHT_CUDA_INFO"
	.sectionflags	@""
	.align	4


	//----- nvinfo : EIATTR_CUDA_API_VERSION
	.align		4
        /*0000*/ 	.byte	0x04, 0x37
        /*0002*/ 	.short	(.L_26 - .L_25)
.L_25:
        /*0004*/ 	.word	0x00000082


	//----- nvinfo : EIATTR_KPARAM_INFO
	.align		4
.L_26:
        /*0008*/ 	.byte	0x04, 0x17
        /*000a*/ 	.short	(.L_28 - .L_27)
.L_27:
        /*000c*/ 	.word	0x00000000
        /*0010*/ 	.short	0x000b
        /*0012*/ 	.short	0x0038
        /*0014*/ 	.byte	0x00, 0xf0, 0x11, 0x00


	//----- nvinfo : EIATTR_KPARAM_INFO
	.align		4
.L_28:
        /*0018*/ 	.byte	0x04, 0x17
        /*001a*/ 	.short	(.L_30 - .L_29)
.L_29:
        /*001c*/ 	.word	0x00000000
        /*0020*/ 	.short	0x000a
        /*0022*/ 	.short	0x0030
        /*0024*/ 	.byte	0x00, 0xf5, 0x21, 0x00


	//----- nvinfo : EIATTR_KPARAM_INFO
	.align		4
.L_30:
        /*0028*/ 	.byte	0x04, 0x17
        /*002a*/ 	.short	(.L_32 - .L_31)
.L_31:
        /*002c*/ 	.word	0x00000000
        /*0030*/ 	.short	0x0009
        /*0032*/ 	.short	0x0028
        /*0034*/ 	.byte	0x00, 0xf5, 0x21, 0x00


	//----- nvinfo : EIATTR_KPARAM_INFO
	.align		4
.L_32:
        /*0038*/ 	.byte	0x04, 0x17
        /*003a*/ 	.short	(.L_34 - .L_33)
.L_33:
        /*003c*/ 	.word	0x00000000
        /*0040*/ 	.short	0x0008
        /*0042*/ 	.short	0x0020
        /*0044*/ 	.byte	0x00, 0xf0, 0x11, 0x00


	//----- nvinfo : EIATTR_KPARAM_INFO
	.align		4
.L_34:
        /*0048*/ 	.byte	0x04, 0x17
        /*004a*/ 	.short	(.L_36 - .L_35)
.L_35:
        /*004c*/ 	.word	0x00000000
        /*0050*/ 	.short	0x0007
        /*0052*/ 	.short	0x001c
        /*0054*/ 	.byte	0x00, 0xf0, 0x11, 0x00


	//----- nvinfo : EIATTR_KPARAM_INFO
	.align		4
.L_36:
        /*0058*/ 	.byte	0x04, 0x17
        /*005a*/ 	.short	(.L_38 - .L_37)
.L_37:
        /*005c*/ 	.word	0x00000000
        /*0060*/ 	.short	0x0006
        /*0062*/ 	.short	0x0018
        /*0064*/ 	.byte	0x00, 0xf0, 0x11, 0x00


	//----- nvinfo : EIATTR_KPARAM_INFO
	.align		4
.L_38:
        /*0068*/ 	.byte	0x04, 0x17
        /*006a*/ 	.short	(.L_40 - .L_39)
.L_39:
        /*006c*/ 	.word	0x00000000
        /*0070*/ 	.short	0x0005
        /*0072*/ 	.short	0x0014
        /*0074*/ 	.byte	0x00, 0xf0, 0x11, 0x00


	//----- nvinfo : EIATTR_KPARAM_INFO
	.align		4
.L_40:
        /*0078*/ 	.byte	0x04, 0x17
        /*007a*/ 	.short	(.L_42 - .L_41)
.L_41:
        /*007c*/ 	.word	0x00000000
        /*0080*/ 	.short	0x0004
        /*0082*/ 	.short	0x0010
        /*0084*/ 	.byte	0x00, 0xf0, 0x11, 0x00


	//----- nvinfo : EIATTR_KPARAM_INFO
	.align		4
.L_42:
        /*0088*/ 	.byte	0x04, 0x17
        /*008a*/ 	.short	(.L_44 - .L_43)
.L_43:
        /*008c*/ 	.word	0x00000000
        /*0090*/ 	.short	0x0003
        /*0092*/ 	.short	0x000c
        /*0094*/ 	.byte	0x00, 0xf0, 0x11, 0x00


	//----- nvinfo : EIATTR_KPARAM_INFO
	.align		4
.L_44:
        /*0098*/ 	.byte	0x04, 0x17
        /*009a*/ 	.short	(.L_46 - .L_45)
.L_45:
        /*009c*/ 	.word	0x00000000
        /*00a0*/ 	.short	0x0002
        /*00a2*/ 	.short	0x0008
        /*00a4*/ 	.byte	0x00, 0xf0, 0x11, 0x00


	//----- nvinfo : EIATTR_KPARAM_INFO
	.align		4
.L_46:
        /*00a8*/ 	.byte	0x04, 0x17
        /*00aa*/ 	.short	(.L_48 - .L_47)
.L_47:
        /*00ac*/ 	.word	0x00000000
        /*00b0*/ 	.short	0x0001
        /*00b2*/ 	.short	0x0004
        /*00b4*/ 	.byte	0x00, 0xf0, 0x11, 0x00


	//----- nvinfo : EIATTR_KPARAM_INFO
	.align		4
.L_48:
        /*00b8*/ 	.byte	0x04, 0x17
        /*00ba*/ 	.short	(.L_50 - .L_49)
.L_49:
        /*00bc*/ 	.word	0x00000000
        /*00c0*/ 	.short	0x0000
        /*00c2*/ 	.short	0x0000
        /*00c4*/ 	.byte	0x00, 0xf0, 0x11, 0x00


	//----- nvinfo : EIATTR_SPARSE_MMA_MASK
	.align		4
.L_50:
        /*00c8*/ 	.byte	0x03, 0x50
        /*00ca*/ 	.short	0x0000


	//----- nvinfo : EIATTR_MAXREG_COUNT
	.align		4
        /*00cc*/ 	.byte	0x03, 0x1b
        /*00ce*/ 	.short	0x00ff


	//----- nvinfo : EIATTR_NUM_BARRIERS
	.align		4
        /*00d0*/ 	.byte	0x02, 0x4c
        /*00d2*/ 	.byte	0x01
	.zero		1


	//----- nvinfo : EIATTR_MERCURY_ISA_VERSION
	.align		4
        /*00d4*/ 	.byte	0x03, 0x5f
        /*00d6*/ 	.short	0x0101


	//----- nvinfo : EIATTR_VRC_CTA_INIT_COUNT
	.align		4
        /*00d8*/ 	.byte	0x02, 0x4a
	.zero		1
	.zero		1


	//----- nvinfo : EIATTR_EXIT_INSTR_OFFSETS
	.align		4
        /*00dc*/ 	.byte	0x04, 0x1c
        /*00de*/ 	.short	(.L_52 - .L_51)


	//   ....[0]....
.L_51:
        /*00e0*/ 	.word	0x00001a20


	//   ....[1]....
        /*00e4*/ 	.word	0x00001b00


	//----- nvinfo : EIATTR_CRS_STACK_SIZE
	.align		4
.L_52:
        /*00e8*/ 	.byte	0x04, 0x1e
        /*00ea*/ 	.short	(.L_54 - .L_53)
.L_53:
        /*00ec*/ 	.word	0x00000000


	//----- nvinfo : EIATTR_CBANK_PARAM_SIZE
	.align		4
.L_54:
        /*00f0*/ 	.byte	0x03, 0x19
        /*00f2*/ 	.short	0x003c


	//----- nvinfo : EIATTR_PARAM_CBANK
	.align		4
        /*00f4*/ 	.byte	0x04, 0x0a
        /*00f6*/ 	.short	(.L_56 - .L_55)
	.align		4
.L_55:
        /*00f8*/ 	.word	index@(.nv.constant0._Z4MC_kffffffffiP17curandStateXORWOWPfi)
        /*00fc*/ 	.short	0x0380
        /*00fe*/ 	.short	0x003c


	//----- nvinfo : EIATTR_SW_WAR
	.align		4
.L_56:
        /*0100*/ 	.byte	0x04, 0x36
        /*0102*/ 	.short	(.L_58 - .L_57)
.L_57:
        /*0104*/ 	.word	0x00000008
.L_58:


//--------------------- .nv.info._Z19init_curand_state_kP17curandStateXORWOW --------------------------
	.section	.nv.info._Z19init_curand_state_kP17curandStateXORWOW,"",@"SHT_CUDA_INFO"
	.sectionflags	@""
	.align	4


	//----- nvinfo : EIATTR_CUDA_API_VERSION
	.align		4
        /*0000*/ 	.byte	0x04, 0x37
        /*0002*/ 	.short	(.L_60 - .L_59)
.L_59:
        /*0004*/ 	.word	0x00000082


	//----- nvinfo : EIATTR_KPARAM_INFO
	.align		4
.L_60:
        /*0008*/ 	.byte	0x04, 0x17
        /*000a*/ 	.short	(.L_62 - .L_61)
.L_61:
        /*000c*/ 	.word	0x00000000
        /*0010*/ 	.short	0x0000
        /*0012*/ 	.short	0x0000
        /*0014*/ 	.byte	0x00, 0xf5, 0x21, 0x00


	//----- nvinfo : EIATTR_SPARSE_MMA_MASK
	.align		4
.L_62:
        /*0018*/ 	.byte	0x03, 0x50
        /*001a*/ 	.short	0x0000


	//----- nvinfo : EIATTR_MAXREG_COUNT
	.align		4
        /*001c*/ 	.byte	0x03, 0x1b
        /*001e*/ 	.short	0x00ff


	//----- nvinfo : EIATTR_MERCURY_ISA_VERSION
	.align		4
        /*0020*/ 	.byte	0x03, 0x5f
        /*0022*/ 	.short	0x0101


	//----- nvinfo : EIATTR_VRC_CTA_INIT_COUNT
	.align		4
        /*0024*/ 	.byte	0x02, 0x4a
	.zero		1
	.zero		1


	//----- nvinfo : EIATTR_EXIT_INSTR_OFFSETS
	.align		4
        /*0028*/ 	.byte	0x04, 0x1c
        /*002a*/ 	.short	(.L_64 - .L_63)


	//   ....[0]....
.L_63:
        /*002c*/ 	.word	0x00000e80


	//----- nvinfo : EIATTR_CRS_STACK_SIZE
	.align		4
.L_64:
        /*0030*/ 	.byte	0x04, 0x1e
        /*0032*/ 	.short	(.L_66 - .L_65)
.L_65:
        /*0034*/ 	.word	0x00000000


	//----- nvinfo : EIATTR_CBANK_PARAM_SIZE
	.align		4
.L_66:
        /*0038*/ 	.byte	0x03, 0x19
        /*003a*/ 	.short	0x0008


	//----- nvinfo : EIATTR_PARAM_CBANK
	.align		4
        /*003c*/ 	.byte	0x04, 0x0a
        /*003e*/ 	.short	(.L_68 - .L_67)
	.align		4
.L_67:
        /*0040*/ 	.word	index@(.nv.constant0._Z19init_curand_state_kP17curandStateXORWOW)
        /*0044*/ 	.short	0x0380
        /*0046*/ 	.short	0x0008


	//----- nvinfo : EIATTR_SW_WAR
	.align		4
.L_68:
        /*0048*/ 	.byte	0x04, 0x36
        /*004a*/ 	.short	(.L_70 - .L_69)
.L_69:
        /*004c*/ 	.word	0x00000008
.L_70:


//--------------------- .nv.callgraph             --------------------------
	.section	.nv.callgraph,"",@"SHT_CUDA_CALLGRAPH"
	.align	4
	.sectionentsize	8
	.align		4
        /*0000*/ 	.word	0x00000000
	.align		4
        /*0004*/ 	.word	0xffffffff
	.align		4
        /*0008*/ 	.word	0x00000000
	.align		4
        /*000c*/ 	.word	0xfffffffe
	.align		4
        /*0010*/ 	.word	0x00000000
	.align		4
        /*0014*/ 	.word	0xfffffffd
	.align		4
        /*0018*/ 	.word	0x00000000
	.align		4
        /*001c*/ 	.word	0xfffffffc


//--------------------- .nv.constant4             --------------------------
	.section	.nv.constant4,"a",@progbits
	.align	8
	.align		8
.nv.constant4:
        /*0000*/ 	.dword	precalc_xorwow_matrix
	.align		8
        /*0008*/ 	.dword	precalc_xorwow_offset_matrix
	.align		8
        /*0010*/ 	.dword	mrg32k3aM1
	.align		8
        /*0018*/ 	.dword	mrg32k3aM2
	.align		8
        /*0020*/ 	.dword	mrg32k3aM1SubSeq
	.align		8
        /*0028*/ 	.dword	mrg32k3aM2SubSeq
	.align		8
        /*0030*/ 	.dword	mrg32k3aM1Seq
	.align		8
        /*0038*/ 	.dword	mrg32k3aM2Seq


//--------------------- .nv.constant3             --------------------------
	.section	.nv.constant3,"a",@progbits
	.align	8
.nv.constant3:
	.type		__cr_lgamma_table,@object
	.size		__cr_lgamma_table,(.L_8 - __cr_lgamma_table)
__cr_lgamma_table:
        /*0000*/ 	.byte	0x00, 0x00, 0x00, 0x00, 0x00, 0x00, 0x00, 0x00, 0x00, 0x00, 0x00, 0x00, 0x00, 0x00, 0x00, 0x00
        /*0010*/ 	.byte	0xef, 0x39, 0xfa, 0xfe, 0x42, 0x2e, 0xe6, 0x3f, 0x02, 0x20, 0x2a, 0xfa, 0x0b, 0xab, 0xfc, 0x3f
        /*0020*/ 	.byte	0xf9, 0x2c, 0x92, 0x7c, 0xa7, 0x6c, 0x09, 0x40, 0xc9, 0x79, 0x44, 0x3c, 0x64, 0x26, 0x13, 0x40
        /*0030*/ 	.byte	0xca, 0x01, 0xcf, 0x3a, 0x27, 0x51, 0x1a, 0x40, 0x30, 0xcc, 0x2d, 0xf3, 0xe1, 0x0c, 0x21, 0x40
        /*0040*/ 	.byte	0x0d, 0xb7, 0xfc, 0x82, 0x8e, 0x35, 0x25, 0x40
.L_8:


//--------------------- .text._Z4MC_kffffffffiP17curandStateXORWOWPfi --------------------------
	.section	.text._Z4MC_kffffffffiP17curandStateXORWOWPfi,"ax",@progbits
	.align	128
        .global         _Z4MC_kffffffffiP17curandStateXORWOWPfi
        .type           _Z4MC_kffffffffiP17curandStateXORWOWPfi,@function
        .size           _Z4MC_kffffffffiP17curandStateXORWOWPfi,(.L_x_54 - _Z4MC_kffffffffiP17curandStateXORWOWPfi)
        .other          _Z4MC_kffffffffiP17curandStateXORWOWPfi,@"STO_CUDA_ENTRY STV_DEFAULT"
_Z4MC_kffffffffiP17curandStateXORWOWPfi:
.text._Z4MC_kffffffffiP17curandStateXORWOWPfi:
[----:B------:R-:W-:Y:S01]  /*0000*/  LDC R1, c[0x0][0x37c] ;  /* 0x0000df00ff017b82 */ /* 0x000fe20000000800 */
[----:B------:R-:W0:Y:S01]  /*0010*/  LDCU UR5, c[0x0][0x3a0] ;  /* 0x00007400ff0577ac */ /* 0x000e220008000800 */
[----:B------:R-:W1:Y:S01]  /*0020*/  S2R R8, SR_TID.X ;  /* 0x0000000000087919 */ /* 0x000e620000002100 */
[----:B------:R-:W2:Y:S01]  /*0030*/  LDCU UR8, c[0x0][0x380] ;  /* 0x00007000ff0877ac */ /* 0x000ea20008000800 */
[----:B------:R-:W3:Y:S01]  /*0040*/  LDCU UR4, c[0x0][0x360] ;  /* 0x00006c00ff0477ac */ /* 0x000ee20008000800 */
[----:B------:R-:W4:Y:S01]  /*0050*/  LDCU.64 UR6, c[0x0][0x358] ;  /* 0x00006b00ff0677ac */ /* 0x000f220008000a00 */
[----:B0-----:R-:W-:Y:S01]  /*0060*/  UISETP.GE.AND UP0, UPT, UR5, 0x1, UPT ;  /* 0x000000010500788c */ /* 0x001fe2000bf06270 */
[----:B--2---:R-:W-:Y:S02]  /*0070*/  MOV R10, UR8 ;  /* 0x00000008000a7c02 */ /* 0x004fe40008000f00 */
[----:B---3--:R-:W-:-:S06]  /*0080*/  MOV R9, UR4 ;  /* 0x0000000400097c02 */ /* 0x008fcc0008000f00 */
[----:B----4-:R-:W-:Y:S05]  /*0090*/  BRA.U !UP0, `(.L_x_0) ;  /* 0x0000001508507547 */ /* 0x010fea000b800000 */
[----:B------:R-:W1:Y:S08]  /*00a0*/  S2UR UR4, SR_CTAID.X ;  /* 0x00000000000479c3 */ /* 0x000e700000002500 */
[----:B------:R-:W0:Y:S01]  /*00b0*/  LDC.64 R6, c[0x0][0x3a8] ;  /* 0x0000ea00ff067b82 */ /* 0x000e220000000a00 */
[----:B-1----:R-:W-:-:S04]  /*00c0*/  IMAD R3, R9, UR4, R8 ;  /* 0x0000000409037c24 */ /* 0x002fc8000f8e0208 */
[----:B0-----:R-:W-:-:S05]  /*00d0*/  IMAD.WIDE R6, R3, 0x30, R6 ;  /* 0x0000003003067825 */ /* 0x001fca00078e0206 */
[----:B------:R0:W5:Y:S04]  /*00e0*/  LDG.E R15, desc[UR6][R6.64+0x8] ;  /* 0x00000806060f7981 */ /* 0x000168000c1e1900 */
[----:B------:R0:W5:Y:S04]  /*00f0*/  LDG.E R13, desc[UR6][R6.64+0x14] ;  /* 0x00001406060d7981 */ /* 0x000168000c1e1900 */
[----:B------:R0:W5:Y:S01]  /*0100*/  LDG.E.64 R2, desc[UR6][R6.64] ;  /* 0x0000000606027981 */ /* 0x000162000c1e1b00 */
[----:B------:R-:W1:Y:S01]  /*0110*/  LDCU UR4, c[0x0][0x38c] ;  /* 0x00007180ff0477ac */ /* 0x000e620008000800 */
[----:B------:R-:W-:Y:S01]  /*0120*/  UISETP.NE.AND UP0, UPT, UR5, 0x1, UPT ;  /* 0x000000010500788c */ /* 0x000fe2000bf05270 */
[----:B-1----:R-:W-:-:S08]  /*0130*/  IMAD.U32 R11, RZ, RZ, UR4 ;  /* 0x00000004ff0b7e24 */ /* 0x002fd0000f8e00ff */
[----:B0-----:R-:W-:Y:S05]  /*0140*/  BRA.U !UP0, `(.L_x_1) ;  /* 0x0000000d08b47547 */ /* 0x001fea000b800000 */
[----:B------:R-:W0:Y:S02]  /*0150*/  LDC R0, c[0x0][0x394] ;  /* 0x0000e500ff007b82 */ /* 0x000e240000000800 */
[----:B0-----:R-:W-:-:S04]  /*0160*/  FFMA R0, -R0, R0, 1 ;  /* 0x3f80000000007423 */ /* 0x001fc80000000100 */
[----:B------:R0:W1:Y:S01]  /*0170*/  MUFU.RSQ R5, R0 ;  /* 0x0000000000057308 */ /* 0x0000620000001400 */
[----:B------:R-:W-:-:S04]  /*0180*/  IADD3 R4, PT, PT, R0, -0xd000000, RZ ;  /* 0xf300000000047810 */ /* 0x000fc80007ffe0ff */
[----:B------:R-:W-:-:S13]  /*0190*/  ISETP.GT.U32.AND P0, PT, R4, 0x727fffff, PT ;  /* 0x727fffff0400780c */ /* 0x000fda0003f04070 */
[----:B01----:R-:W-:Y:S05]  /*01a0*/  @!P0 BRA `(.L_x_2) ;  /* 0x0000000000188947 */ /* 0x003fea0003800000 */
[----:B------:R-:W-:Y:S01]  /*01b0*/  BSSY.RECONVERGENT B0, `(.L_x_3) ;  /* 0x0000003000007945 */ /* 0x000fe20003800200 */
[----:B------:R-:W-:-:S07]  /*01c0*/  MOV R4, 0x1e0 ;  /* 0x000001e000047802 */ /* 0x000fce0000000f00 */
[----:B-----5:R-:W-:Y:S05]  /*01d0*/  CALL.REL.NOINC `($__internal_0_$__cuda_sm20_sqrt_rn_f32_slowpath) ;  /* 0x00000018004c7944 */ /* 0x020fea0003c00000 */
[----:B------:R-:W-:Y:S05]  /*01e0*/  BSYNC.RECONVERGENT B0 ;  /* 0x0000000000007941 */ /* 0x000fea0003800200 */
.L_x_3:
[----:B------:R-:W-:Y:S01]  /*01f0*/  MOV R11, R18 ;  /* 0x00000012000b7202 */ /* 0x000fe20000000f00 */
[----:B------:R-:W-:Y:S06]  /*0200*/  BRA `(.L_x_4) ;  /* 0x0000000000107947 */ /* 0x000fec0003800000 */
.L_x_2:
[----:B------:R-:W-:Y:S01]  /*0210*/  FMUL.FTZ R11, R0, R5 ;  /* 0x00000005000b7220 */ /* 0x000fe20000410000 */
[----:B------:R-:W-:-:S03]  /*0220*/  FMUL.FTZ R5, R5, 0.5 ;  /* 0x3f00000005057820 */ /* 0x000fc60000410000 */
[----:B------:R-:W-:-:S04]  /*0230*/  FFMA R0, -R11, R11, R0 ;  /* 0x0000000b0b007223 */ /* 0x000fc80000000100 */
[----:B------:R-:W-:-:S07]  /*0240*/  FFMA R11, R0, R5, R11 ;  /* 0x00000005000b7223 */ /* 0x000fce000000000b */
.L_x_4:
[----:B------:R-:W0:Y:S01]  /*0250*/  LDCU UR4, c[0x0][0x3a0] ;  /* 0x00007400ff0477ac */ /* 0x000e220008000800 */
[----:B------:R-:W5:Y:S01]  /*0260*/  LDG.E R12, desc[UR6][R6.64+0x10] ;  /* 0x00001006060c7981 */ /* 0x000f62000c1e1900 */
[----:B------:R-:W1:Y:S03]  /*0270*/  LDCU UR12, c[0x0][0x38c] ;  /* 0x00007180ff0c77ac */ /* 0x000e660008000800 */
[----:B------:R1:W5:Y:S02]  /*0280*/  LDG.E R14, desc[UR6][R6.64+0xc] ;  /* 0x00000c06060e7981 */ /* 0x000364000c1e1900 */
[----:B-----5:R-:W-:Y:S01]  /*0290*/  VIADD R2, R2, 0xb0f8a ;  /* 0x000b0f8a02027836 */ /* 0x020fe20000000000 */
[----:B------:R-:W2:Y:S01]  /*02a0*/  LDCU UR5, c[0x0][0x384] ;  /* 0x00007080ff0577ac */ /* 0x000ea20008000800 */
[----:B------:R-:W3:Y:S01]  /*02b0*/  LDCU UR8, c[0x0][0x398] ;  /* 0x00007300ff0877ac */ /* 0x000ee20008000800 */
[----:B------:R-:W4:Y:S01]  /*02c0*/  LDCU UR13, c[0x0][0x394] ;  /* 0x00007280ff0d77ac */ /* 0x000f220008000800 */
[----:B0-----:R-:W-:Y:S01]  /*02d0*/  ULOP3.LUT UR4, UR4, 0x7ffffffe, URZ, 0xc0, !UPT ;  /* 0x7ffffffe04047892 */ /* 0x001fe2000f8ec0ff */
[----:B-1----:R-:W-:Y:S01]  /*02e0*/  MOV R6, UR12 ;  /* 0x0000000c00067c02 */ /* 0x002fe20008000f00 */
[----:B------:R-:W0:Y:S01]  /*02f0*/  LDCU UR9, c[0x0][0x390] ;  /* 0x00007200ff0977ac */ /* 0x000e220008000800 */
[----:B------:R-:W1:Y:S01]  /*0300*/  LDCU.64 UR10, c[0x0][0x388] ;  /* 0x00007100ff0a77ac */ /* 0x000e620008000a00 */
[----:B------:R-:W-:-:S12]  /*0310*/  UIADD3 UR4, UPT, UPT, -UR4, URZ, URZ ;  /* 0x000000ff04047290 */ /* 0x000fd8000fffe1ff */
.L_x_18:
[----:B------:R-:W-:Y:S01]  /*0320*/  SHF.R.U32.HI R0, RZ, 0x2, R3 ;  /* 0x00000002ff007819 */ /* 0x000fe20000011603 */
[----:B------:R-:W-:Y:S01]  /*0330*/  BSSY.RECONVERGENT B0, `(.L_x_5) ;  /* 0x000003c000007945 */ /* 0x000fe20003800200 */
[----:B------:R-:W-:Y:S02]  /*0340*/  SHF.L.U32 R4, R13, 0x4, RZ ;  /* 0x000000040d047819 */ /* 0x000fe400000006ff */
[----:B------:R-:W-:Y:S02]  /*0350*/  LOP3.LUT R0, R0, R3, RZ, 0x3c, !PT ;  /* 0x0000000300007212 */ /* 0x000fe400078e3cff */
[----:B------:R-:W-:-:S03]  /*0360*/  MOV R17, 0x3e055027 ;  /* 0x3e05502700117802 */ /* 0x000fc60000000f00 */
[----:B------:R-:W-:-:S05]  /*0370*/  IMAD.SHL.U32 R3, R0, 0x2, RZ ;  /* 0x0000000200037824 */ /* 0x000fca00078e00ff */
[----:B------:R-:W-:-:S04]  /*0380*/  LOP3.LUT R3, R13, R4, R3, 0x96, !PT ;  /* 0x000000040d037212 */ /* 0x000fc800078e9603 */
[----:B------:R-:W-:Y:S01]  /*0390*/  LOP3.LUT R7, R3, R0, RZ, 0x3c, !PT ;  /* 0x0000000003077212 */ /* 0x000fe200078e3cff */
[----:B------:R-:W-:-:S03]  /*03a0*/  HFMA2 R3, -RZ, RZ, 0.1171875, 0 ;  /* 0x2f800000ff037431 */ /* 0x000fc600000001ff */
[----:B------:R-:W-:-:S04]  /*03b0*/  IADD3 R0, PT, PT, R2, -0x587c5, R7 ;  /* 0xfffa783b02007810 */ /* 0x000fc80007ffe007 */
[----:B------:R-:W-:-:S05]  /*03c0*/  I2FP.F32.U32 R0, R0 ;  /* 0x0000000000007245 */ /* 0x000fca0000201000 */
[----:B------:R-:W-:-:S05]  /*03d0*/  FFMA R0, R0, R3, 1.1641532182693481445e-10 ;  /* 0x2f00000000007423 */ /* 0x000fca0000000003 */
[----:B------:R-:W-:-:S13]  /*03e0*/  FSETP.GEU.AND P0, PT, R0, 1.175494350822287508e-38, PT ;  /* 0x008000000000780b */ /* 0x000fda0003f0e000 */
[----:B------:R-:W-:-:S05]  /*03f0*/  @!P0 FMUL R0, R0, 8388608 ;  /* 0x4b00000000008820 */ /* 0x000fca0000400000 */
[----:B------:R-:W-:-:S04]  /*0400*/  IADD3 R3, PT, PT, R0, -0x3f2aaaab, RZ ;  /* 0xc0d5555500037810 */ /* 0x000fc80007ffe0ff */
[----:B------:R-:W-:-:S04]  /*0410*/  LOP3.LUT R5, R3, 0xff800000, RZ, 0xc0, !PT ;  /* 0xff80000003057812 */ /* 0x000fc800078ec0ff */
[----:B------:R-:W-:Y:S01]  /*0420*/  I2FP.F32.S32 R4, R5 ;  /* 0x0000000500047245 */ /* 0x000fe20000201400 */
[----:B------:R-:W-:Y:S01]  /*0430*/  IMAD.IADD R3, R0, 0x1, -R5 ;  /* 0x0000000100037824 */ /* 0x000fe200078e0a05 */
[----:B------:R-:W-:-:S03]  /*0440*/  MOV R5, 0x7f800000 ;  /* 0x7f80000000057802 */ /* 0x000fc60000000f00 */
[----:B------:R-:W-:-:S04]  /*0450*/  FADD R16, R3, -1 ;  /* 0xbf80000003107421 */ /* 0x000fc80000000000 */
[----:B------:R-:W-:-:S04]  /*0460*/  FFMA R3, R16, -R17, 0.14084610342979431152 ;  /* 0x3e1039f610037423 */ /* 0x000fc80000000811 */
[----:B------:R-:W-:-:S04]  /*0470*/  FFMA R3, R16, R3, -0.12148627638816833496 ;  /* 0xbdf8cdcc10037423 */ /* 0x000fc80000000003 */
[----:B------:R-:W-:-:S04]  /*0480*/  FFMA R3, R16, R3, 0.13980610668659210205 ;  /* 0x3e0f295510037423 */ /* 0x000fc80000000003 */
[----:B------:R-:W-:-:S04]  /*0490*/  FFMA R3, R16, R3, -0.16684235632419586182 ;  /* 0xbe2ad8b910037423 */ /* 0x000fc80000000003 */
[----:B------:R-:W-:-:S04]  /*04a0*/  FFMA R3, R16, R3, 0.20012299716472625732 ;  /* 0x3e4ced0b10037423 */ /* 0x000fc80000000003 */
[----:B------:R-:W-:-:S04]  /*04b0*/  FFMA R3, R16, R3, -0.24999669194221496582 ;  /* 0xbe7fff2210037423 */ /* 0x000fc80000000003 */
[----:B------:R-:W-:-:S04]  /*04c0*/  FFMA R3, R16, R3, 0.33333182334899902344 ;  /* 0x3eaaaa7810037423 */ /* 0x000fc80000000003 */
[----:B------:R-:W-:Y:S01]  /*04d0*/  FFMA R17, R16, R3, -0.5 ;  /* 0xbf00000010117423 */ /* 0x000fe20000000003 */
[----:B------:R-:W-:Y:S02]  /*04e0*/  FSEL R3, RZ, -23, P0 ;  /* 0xc1b80000ff037808 */ /* 0x000fe40000000000 */
[----:B------:R-:W-:Y:S01]  /*04f0*/  ISETP.GT.U32.AND P0, PT, R0, 0x7f7fffff, PT ;  /* 0x7f7fffff0000780c */ /* 0x000fe20003f04070 */
[----:B------:R-:W-:Y:S02]  /*0500*/  FMUL R17, R16, R17 ;  /* 0x0000001110117220 */ /* 0x000fe40000400000 */
[----:B------:R-:W-:Y:S01]  /*0510*/  FFMA R3, R4, 1.1920928955078125e-07, R3 ;  /* 0x3400000004037823 */ /* 0x000fe20000000003 */
[----:B------:R-:W-:Y:S01]  /*0520*/  SHF.R.U32.HI R4, RZ, 0x2, R15 ;  /* 0x00000002ff047819 */ /* 0x000fe2000001160f */
[----:B------:R-:W-:Y:S01]  /*0530*/  FFMA R16, R16, R17, R16 ;  /* 0x0000001110107223 */ /* 0x000fe20000000010 */
[----:B------:R-:W-:Y:S02]  /*0540*/  HFMA2 R17, -RZ, RZ, 0.1495361328125, 0.0004794597625732421875 ;  /* 0x30c90fdbff117431 */ /* 0x000fe400000001ff */
[----:B------:R-:W-:Y:S01]  /*0550*/  LOP3.LUT R4, R4, R15, RZ, 0x3c, !PT ;  /* 0x0000000f04047212 */ /* 0x000fe200078e3cff */
[----:B------:R-:W-:Y:S01]  /*0560*/  FFMA R16, R3, 0.69314718246459960938, R16 ;  /* 0x3f31721803107823 */ /* 0x000fe20000000010 */
[----:B------:R-:W-:-:S03]  /*0570*/  SHF.L.U32 R3, R7, 0x4, RZ ;  /* 0x0000000407037819 */ /* 0x000fc600000006ff */
[----:B------:R-:W-:Y:S01]  /*0580*/  @P0 FFMA R16, R0, R5, +INF ;  /* 0x7f80000000100423 */ /* 0x000fe20000000005 */
[----:B------:R-:W-:Y:S01]  /*0590*/  IMAD.SHL.U32 R5, R4, 0x2, RZ ;  /* 0x0000000204057824 */ /* 0x000fe200078e00ff */
[----:B------:R-:W-:Y:S02]  /*05a0*/  FSETP.NEU.AND P0, PT, R0, RZ, PT ;  /* 0x000000ff0000720b */ /* 0x000fe40003f0d000 */
[----:B------:R-:W-:Y:S02]  /*05b0*/  FMUL R16, R16, -2 ;  /* 0xc000000010107820 */ /* 0x000fe40000400000 */
[----:B------:R-:W-:-:S03]  /*05c0*/  LOP3.LUT R4, R4, R5, R3, 0x96, !PT ;  /* 0x0000000504047212 */ /* 0x000fc600078e9603 */
[----:B------:R-:W-:Y:S02]  /*05d0*/  FSEL R5, R16, +INF , P0 ;  /* 0x7f80000010057808 */ /* 0x000fe40000000000 */
[----:B------:R-:W-:Y:S02]  /*05e0*/  LOP3.LUT R15, R4, R7, RZ, 0x3c, !PT ;  /* 0x00000007040f7212 */ /* 0x000fe400078e3cff */
[----:B------:R-:W-:Y:S01]  /*05f0*/  IADD3 R3, PT, PT, R5, -0xd000000, RZ ;  /* 0xf300000005037810 */ /* 0x000fe20007ffe0ff */
[----:B------:R0:W0:Y:S02]  /*0600*/  MUFU.RSQ R4, R5 ;  /* 0x0000000500047308 */ /* 0x0000240000001400 */
[----:B------:R-:W-:Y:S01]  /*0610*/  IMAD.IADD R0, R15, 0x1, R2 ;  /* 0x000000010f007824 */ /* 0x000fe200078e0202 */
[----:B------:R-:W-:Y:S02]  /*0620*/  ISETP.GT.U32.AND P0, PT, R3, 0x727fffff, PT ;  /* 0x727fffff0300780c */ /* 0x000fe40003f04070 */
[----:B------:R-:W-:-:S02]  /*0630*/  MOV R3, R13 ;  /* 0x0000000d00037202 */ /* 0x000fc40000000f00 */
[----:B------:R-:W-:-:S05]  /*0640*/  I2FP.F32.U32 R0, R0 ;  /* 0x0000000000007245 */ /* 0x000fca0000201000 */
[----:B------:R-:W-:-:S04]  /*0650*/  FFMA R17, R0, R17, 7.314590599882819788e-10 ;  /* 0x30490fdb00117423 */ /* 0x000fc80000000011 */
[----:B------:R-:W-:Y:S05]  /*0660*/  @!P0 BRA `(.L_x_6) ;  /* 0x0000000000108947 */ /* 0x000fea0003800000 */
[----:B------:R-:W-:Y:S01]  /*0670*/  IMAD.MOV.U32 R0, RZ, RZ, R5 ;  /* 0x000000ffff007224 */ /* 0x000fe200078e0005 */
[----:B0-----:R-:W-:-:S07]  /*0680*/  MOV R4, 0x6a0 ;  /* 0x000006a000047802 */ /* 0x001fce0000000f00 */
[----:B-1234-:R-:W-:Y:S05]  /*0690*/  CALL.REL.NOINC `($__internal_0_$__cuda_sm20_sqrt_rn_f32_slowpath) ;  /* 0x00000014001c7944 */ /* 0x01efea0003c00000 */
[----:B------:R-:W-:Y:S05]  /*06a0*/  BRA `(.L_x_7) ;  /* 0x0000000000107947 */ /* 0x000fea0003800000 */
.L_x_6:
[----:B0-----:R-:W-:Y:S01]  /*06b0*/  FMUL.FTZ R18, R5, R4 ;  /* 0x0000000405127220 */ /* 0x001fe20000410000 */
[----:B------:R-:W-:-:S03]  /*06c0*/  FMUL.FTZ R0, R4, 0.5 ;  /* 0x3f00000004007820 */ /* 0x000fc60000410000 */
[----:B------:R-:W-:-:S04]  /*06d0*/  FFMA R5, -R18, R18, R5 ;  /* 0x0000001212057223 */ /* 0x000fc80000000105 */
[----:B------:R-:W-:-:S07]  /*06e0*/  FFMA R18, R5, R0, R18 ;  /* 0x0000000005127223 */ /* 0x000fce0000000012 */
.L_x_7:
[----:B-1234-:R-:W-:Y:S05]  /*06f0*/  BSYNC.RECONVERGENT B0 ;  /* 0x0000000000007941 */ /* 0x01efea0003800200 */
.L_x_5:
[----:B------:R-:W-:Y:S01]  /*0700*/  FMUL.RZ R17, R17, 0.15915493667125701904 ;  /* 0x3e22f98311117820 */ /* 0x000fe2000040c000 */
[----:B------:R-:W-:Y:S01]  /*0710*/  FMNMX R21, RZ, R6, !PT ;  /* 0x00000006ff157209 */ /* 0x000fe20007800000 */
[----:B------:R-:W-:Y:S02]  /*0720*/  BSSY.RECONVERGENT B0, `(.L_x_8) ;  /* 0x0000013000007945 */ /* 0x000fe40003800200 */
[----:B------:R-:W0:Y:S01]  /*0730*/  MUFU.COS R5, R17 ;  /* 0x0000001100057308 */ /* 0x000e220000000000 */
[----:B------:R-:W-:-:S04]  /*0740*/  IADD3 R4, PT, PT, R21, -0xd000000, RZ ;  /* 0xf300000015047810 */ /* 0x000fc80007ffe0ff */
[----:B------:R-:W-:-:S03]  /*0750*/  ISETP.GT.U32.AND P0, PT, R4, 0x727fffff, PT ;  /* 0x727fffff0400780c */ /* 0x000fc60003f04070 */
[----:B------:R-:W1:Y:S08]  /*0760*/  MUFU.SIN R13, R17 ;  /* 0x00000011000d7308 */ /* 0x000e700000000400 */
[----:B------:R2:W3:Y:S01]  /*0770*/  MUFU.RSQ R16, R21 ;  /* 0x0000001500107308 */ /* 0x0004e20000001400 */
[----:B0-----:R-:W-:-:S04]  /*0780*/  FMUL R0, R5, R18 ;  /* 0x0000001205007220 */ /* 0x001fc80000400000 */
[----:B------:R-:W-:Y:S01]  /*0790*/  FMUL R0, R0, R11 ;  /* 0x0000000b00007220 */ /* 0x000fe20000400000 */
[----:B-1----:R-:W-:-:S04]  /*07a0*/  FMUL R13, R13, R18 ;  /* 0x000000120d0d7220 */ /* 0x002fc80000400000 */
[----:B------:R-:W-:Y:S01]  /*07b0*/  FFMA R19, R13, UR13, R0 ;  /* 0x0000000d0d137c23 */ /* 0x000fe20008000000 */
[----:B--2---:R-:W-:Y:S06]  /*07c0*/  @!P0 BRA `(.L_x_9) ;  /* 0x0000000000108947 */ /* 0x004fec0003800000 */
[----:B------:R-:W-:Y:S02]  /*07d0*/  MOV R0, R21 ;  /* 0x0000001500007202 */ /* 0x000fe40000000f00 */
[----:B------:R-:W-:-:S07]  /*07e0*/  MOV R4, 0x800 ;  /* 0x0000080000047802 */ /* 0x000fce0000000f00 */
[----:B---3--:R-:W-:Y:S05]  /*07f0*/  CALL.REL.NOINC `($__internal_0_$__cuda_sm20_sqrt_rn_f32_slowpath) ;  /* 0x0000001000c47944 */ /* 0x008fea0003c00000 */
[----:B------:R-:W-:Y:S05]  /*0800*/  BRA `(.L_x_10) ;  /* 0x0000000000107947 */ /* 0x000fea0003800000 */
.L_x_9:
[----:B---3--:R-:W-:Y:S01]  /*0810*/  FMUL.FTZ R18, R21, R16 ;  /* 0x0000001015127220 */ /* 0x008fe20000410000 */
[----:B------:R-:W-:-:S03]  /*0820*/  FMUL.FTZ R0, R16, 0.5 ;  /* 0x3f00000010007820 */ /* 0x000fc60000410000 */
[----:B------:R-:W-:-:S04]  /*0830*/  FFMA R5, -R18, R18, R21 ;  /* 0x0000001212057223 */ /* 0x000fc80000000115 */
[----:B------:R-:W-:-:S07]  /*0840*/  FFMA R18, R5, R0, R18 ;  /* 0x0000000005127223 */ /* 0x000fce0000000012 */
.L_x_10:
[----:B------:R-:W-:Y:S05]  /*0850*/  BSYNC.RECONVERGENT B0 ;  /* 0x0000000000007941 */ /* 0x000fea0003800200 */
.L_x_8:
[----:B------:R-:W-:Y:S01]  /*0860*/  SHF.R.U32.HI R5, RZ, 0x2, R14 ;  /* 0x00000002ff057819 */ /* 0x000fe2000001160e */
[----:B------:R-:W-:Y:S01]  /*0870*/  IMAD.SHL.U32 R0, R15, 0x10, RZ ;  /* 0x000000100f007824 */ /* 0x000fe200078e00ff */
[----:B------:R-:W-:Y:S02]  /*0880*/  BSSY.RECONVERGENT B0, `(.L_x_11) ;  /* 0x0000048000007945 */ /* 0x000fe40003800200 */
[----:B------:R-:W-:Y:S01]  /*0890*/  LOP3.LUT R5, R5, R14, RZ, 0x3c, !PT ;  /* 0x0000000e05057212 */ /* 0x000fe200078e3cff */
[C---:B------:R-:W-:Y:S01]  /*08a0*/  FMUL R14, R18.reuse, R10 ;  /* 0x0000000a120e7220 */ /* 0x040fe20000400000 */
[----:B------:R-:W-:Y:S02]  /*08b0*/  FMUL R18, R18, UR9 ;  /* 0x0000000912127c20 */ /* 0x000fe40008400000 */
[----:B------:R-:W-:Y:S01]  /*08c0*/  SHF.L.U32 R4, R5, 0x1, RZ ;  /* 0x0000000105047819 */ /* 0x000fe200000006ff */
[----:B------:R-:W-:Y:S01]  /*08d0*/  FMUL R13, R13, R14 ;  /* 0x0000000e0d0d7220 */ /* 0x000fe20000400000 */
[----:B------:R-:W-:-:S02]  /*08e0*/  FMUL R18, R18, UR8 ;  /* 0x0000000812127c20 */ /* 0x000fc40008400000 */
[----:B------:R-:W-:Y:S01]  /*08f0*/  LOP3.LUT R0, R15, R0, R4, 0x96, !PT ;  /* 0x000000000f007212 */ /* 0x000fe200078e9604 */
[----:B------:R-:W-:Y:S01]  /*0900*/  FMUL R13, R13, UR8 ;  /* 0x000000080d0d7c20 */ /* 0x000fe20008400000 */
[----:B------:R-:W-:Y:S02]  /*0910*/  FMUL R19, R19, R18 ;  /* 0x0000001213137220 */ /* 0x000fe40000400000 */
[----:B------:R-:W-:Y:S01]  /*0920*/  LOP3.LUT R17, R0, R5, RZ, 0x3c, !PT ;  /* 0x0000000500117212 */ /* 0x000fe200078e3cff */
[----:B------:R-:W-:-:S03]  /*0930*/  HFMA2 R5, -RZ, RZ, 0.1171875, 0 ;  /* 0x2f800000ff057431 */ /* 0x000fc600000001ff */
[----:B------:R-:W-:-:S04]  /*0940*/  IADD3 R0, PT, PT, R2, 0x587c5, R17 ;  /* 0x000587c502007810 */ /* 0x000fc80007ffe011 */
[----:B------:R-:W-:-:S05]  /*0950*/  I2FP.F32.U32 R0, R0 ;  /* 0x0000000000007245 */ /* 0x000fca0000201000 */
[----:B------:R-:W-:Y:S01]  /*0960*/  FFMA R0, R0, R5, 1.1641532182693481445e-10 ;  /* 0x2f00000000007423 */ /* 0x000fe20000000005 */
[----:B------:R-:W-:-:S04]  /*0970*/  MOV R5, 0x3e055027 ;  /* 0x3e05502700057802 */ /* 0x000fc80000000f00 */
[----:B------:R-:W-:-:S13]  /*0980*/  FSETP.GEU.AND P0, PT, R0, 1.175494350822287508e-38, PT ;  /* 0x008000000000780b */ /* 0x000fda0003f0e000 */
[----:B------:R-:W-:-:S04]  /*0990*/  @!P0 FMUL R0, R0, 8388608 ;  /* 0x4b00000000008820 */ /* 0x000fc80000400000 */
[C---:B------:R-:W-:Y:S01]  /*09a0*/  VIADD R4, R0.reuse, 0xc0d55555 ;  /* 0xc0d5555500047836 */ /* 0x040fe20000000000 */
[----:B------:R-:W-:-:S04]  /*09b0*/  FSETP.NEU.AND P1, PT, R0, RZ, PT ;  /* 0x000000ff0000720b */ /* 0x000fc80003f2d000 */
[----:B------:R-:W-:-:S04]  /*09c0*/  LOP3.LUT R21, R4, 0xff800000, RZ, 0xc0, !PT ;  /* 0xff80000004157812 */ /* 0x000fc800078ec0ff */
[-C--:B------:R-:W-:Y:S02]  /*09d0*/  IADD3 R4, PT, PT, R0, -R21.reuse, RZ ;  /* 0x8000001500047210 */ /* 0x080fe40007ffe0ff */
[----:B------:R-:W-:Y:S01]  /*09e0*/  I2FP.F32.S32 R16, R21 ;  /* 0x0000001500107245 */ /* 0x000fe20000201400 */
[----:B------:R-:W-:Y:S02]  /*09f0*/  IMAD.MOV.U32 R21, RZ, RZ, 0x7f800000 ;  /* 0x7f800000ff157424 */ /* 0x000fe400078e00ff */
        /* <DEDUP_REMOVED lines=14> */
[----:B------:R-:W-:-:S03]  /*0ae0*/  FFMA R23, R4, R23, R4 ;  /* 0x0000001704177223 */ /* 0x000fc60000000004 */
[----:B------:R-:W-:Y:S01]  /*0af0*/  LOP3.LUT R12, R5, R12, RZ, 0x3c, !PT ;  /* 0x0000000c050c7212 */ /* 0x000fe200078e3cff */
[----:B------:R-:W-:Y:S01]  /*0b00*/  FFMA R16, R16, 0.69314718246459960938, R23 ;  /* 0x3f31721810107823 */ /* 0x000fe20000000017 */
[----:B------:R-:W-:Y:S01]  /*0b10*/  FADD R5, -R6, UR11 ;  /* 0x0000000b06057e21 */ /* 0x000fe20008000100 */
[----:B------:R-:W-:Y:S01]  /*0b20*/  HFMA2 R23, -RZ, RZ, 0.1495361328125, 0.0004794597625732421875 ;  /* 0x30c90fdbff177431 */ /* 0x000fe200000001ff */
[----:B------:R-:W-:Y:S01]  /*0b30*/  SHF.L.U32 R14, R12, 0x1, RZ ;  /* 0x000000010c0e7819 */ /* 0x000fe200000006ff */
[----:B------:R-:W-:Y:S01]  /*0b40*/  @P0 FFMA R16, R0, R21, +INF ;  /* 0x7f80000000100423 */ /* 0x000fe20000000015 */
[----:B------:R-:W-:Y:S01]  /*0b50*/  FMUL R0, R10, UR5 ;  /* 0x000000050a007c20 */ /* 0x000fe20008400000 */
[----:B------:R-:W-:Y:S02]  /*0b60*/  SHF.L.U32 R21, R17, 0x4, RZ ;  /* 0x0000000411157819 */ /* 0x000fe400000006ff */
[----:B------:R-:W-:Y:S01]  /*0b70*/  FMUL R16, R16, -2 ;  /* 0xc000000010107820 */ /* 0x000fe20000400000 */
[----:B------:R-:W-:Y:S01]  /*0b80*/  FMUL R4, R0, UR8 ;  /* 0x0000000800047c20 */ /* 0x000fe20008400000 */
[----:B------:R-:W-:Y:S01]  /*0b90*/  LOP3.LUT R14, R12, R14, R21, 0x96, !PT ;  /* 0x0000000e0c0e7212 */ /* 0x000fe200078e9615 */
[----:B------:R-:W-:-:S02]  /*0ba0*/  FMUL R12, R5, UR10 ;  /* 0x0000000a050c7c20 */ /* 0x000fc40008400000 */
[----:B------:R-:W-:Y:S01]  /*0bb0*/  FSEL R0, R16, +INF , P1 ;  /* 0x7f80000010007808 */ /* 0x000fe20000800000 */
[----:B------:R-:W-:Y:S01]  /*0bc0*/  FFMA R5, R4, UR8, R13 ;  /* 0x0000000804057c23 */ /* 0x000fe2000800000d */
[----:B------:R-:W-:Y:S01]  /*0bd0*/  LOP3.LUT R13, R14, R17, RZ, 0x3c, !PT ;  /* 0x000000110e0d7212 */ /* 0x000fe200078e3cff */
[----:B------:R-:W-:Y:S01]  /*0be0*/  FMUL R12, R12, UR8 ;  /* 0x000000080c0c7c20 */ /* 0x000fe20008400000 */
[----:B------:R0:W1:Y:S01]  /*0bf0*/  MUFU.RSQ R21, R0 ;  /* 0x0000000000157308 */ /* 0x0000620000001400 */
[----:B------:R-:W-:Y:S01]  /*0c00*/  VIADD R14, R0, 0xf3000000 ;  /* 0xf3000000000e7836 */ /* 0x000fe20000000000 */
[----:B------:R-:W-:Y:S01]  /*0c10*/  IADD3 R4, PT, PT, R2, 0xb0f8a, R13 ;  /* 0x000b0f8a02047810 */ /* 0x000fe20007ffe00d */
[----:B------:R-:W-:Y:S01]  /*0c20*/  FFMA R19, R12, UR8, R19 ;  /* 0x000000080c137c23 */ /* 0x000fe20008000013 */
[----:B------:R-:W-:Y:S02]  /*0c30*/  FADD R10, R5, R10 ;  /* 0x0000000a050a7221 */ /* 0x000fe40000000000 */
[----:B------:R-:W-:Y:S01]  /*0c40*/  ISETP.GT.U32.AND P0, PT, R14, 0x727fffff, PT ;  /* 0x727fffff0e00780c */ /* 0x000fe20003f04070 */
[----:B------:R-:W-:Y:S01]  /*0c50*/  FADD R6, R19, R6 ;  /* 0x0000000613067221 */ /* 0x000fe20000000000 */
[----:B------:R-:W-:-:S05]  /*0c60*/  I2FP.F32.U32 R4, R4 ;  /* 0x0000000400047245 */ /* 0x000fca0000201000 */
[----:B------:R-:W-:-:S06]  /*0c70*/  FFMA R12, R4, R23, 7.314590599882819788e-10 ;  /* 0x30490fdb040c7423 */ /* 0x000fcc0000000017 */
[----:B01----:R-:W-:Y:S05]  /*0c80*/  @!P0 BRA `(.L_x_12) ;  /* 0x00000000000c8947 */ /* 0x003fea0003800000 */
[----:B------:R-:W-:-:S07]  /*0c90*/  MOV R4, 0xcb0 ;  /* 0x00000cb000047802 */ /* 0x000fce0000000f00 */
[----:B------:R-:W-:Y:S05]  /*0ca0*/  CALL.REL.NOINC `($__internal_0_$__cuda_sm20_sqrt_rn_f32_slowpath) ;  /* 0x0000000c00987944 */ /* 0x000fea0003c00000 */
[----:B------:R-:W-:Y:S05]  /*0cb0*/  BRA `(.L_x_13) ;  /* 0x0000000000107947 */ /* 0x000fea0003800000 */
.L_x_12:
[----:B------:R-:W-:Y:S01]  /*0cc0*/  FMUL.FTZ R5, R0, R21 ;  /* 0x0000001500057220 */ /* 0x000fe20000410000 */
[----:B------:R-:W-:-:S03]  /*0cd0*/  FMUL.FTZ R18, R21, 0.5 ;  /* 0x3f00000015127820 */ /* 0x000fc60000410000 */
[----:B------:R-:W-:-:S04]  /*0ce0*/  FFMA R0, -R5, R5, R0 ;  /* 0x0000000505007223 */ /* 0x000fc80000000100 */
[----:B------:R-:W-:-:S07]  /*0cf0*/  FFMA R18, R0, R18, R5 ;  /* 0x0000001200127223 */ /* 0x000fce0000000005 */
.L_x_13:
[----:B------:R-:W-:Y:S05]  /*0d00*/  BSYNC.RECONVERGENT B0 ;  /* 0x0000000000007941 */ /* 0x000fea0003800200 */
.L_x_11:
        /* <DEDUP_REMOVED lines=8> */
[-C--:B0-----:R-:W-:Y:S01]  /*0d90*/  FMUL R0, R19, R18.reuse ;  /* 0x0000001213007220 */ /* 0x081fe20000400000 */
[----:B-1----:R-:W-:-:S03]  /*0da0*/  FMUL R12, R5, R18 ;  /* 0x00000012050c7220 */ /* 0x002fc60000400000 */
[----:B------:R-:W-:-:S04]  /*0db0*/  FMUL R5, R0, R11 ;  /* 0x0000000b00057220 */ /* 0x000fc80000400000 */
[----:B------:R-:W-:Y:S01]  /*0dc0*/  FFMA R14, R12, UR13, R5 ;  /* 0x0000000d0c0e7c23 */ /* 0x000fe20008000005 */
[----:B--2---:R-:W-:Y:S06]  /*0dd0*/  @!P0 BRA `(.L_x_15) ;  /* 0x0000000000188947 */ /* 0x004fec0003800000 */
[----:B------:R-:W-:Y:S01]  /*0de0*/  BSSY.RECONVERGENT B1, `(.L_x_16) ;  /* 0x0000004000017945 */ /* 0x000fe20003800200 */
[----:B------:R-:W-:Y:S02]  /*0df0*/  MOV R0, R21 ;  /* 0x0000001500007202 */ /* 0x000fe40000000f00 */
[----:B------:R-:W-:-:S07]  /*0e00*/  MOV R4, 0xe20 ;  /* 0x00000e2000047802 */ /* 0x000fce0000000f00 */
[----:B---3--:R-:W-:Y:S05]  /*0e10*/  CALL.REL.NOINC `($__internal_0_$__cuda_sm20_sqrt_rn_f32_slowpath) ;  /* 0x0000000c003c7944 */ /* 0x008fea0003c00000 */
[----:B------:R-:W-:Y:S05]  /*0e20*/  BSYNC.RECONVERGENT B1 ;  /* 0x0000000000017941 */ /* 0x000fea0003800200 */
.L_x_16:
[----:B------:R-:W-:Y:S05]  /*0e30*/  BRA `(.L_x_17) ;  /* 0x0000000000107947 */ /* 0x000fea0003800000 */
.L_x_15:
[----:B---3--:R-:W-:Y:S01]  /*0e40*/  FMUL.FTZ R18, R21, R20 ;  /* 0x0000001415127220 */ /* 0x008fe20000410000 */
[----:B------:R-:W-:-:S03]  /*0e50*/  FMUL.FTZ R0, R20, 0.5 ;  /* 0x3f00000014007820 */ /* 0x000fc60000410000 */
[----:B------:R-:W-:-:S04]  /*0e60*/  FFMA R5, -R18, R18, R21 ;  /* 0x0000001212057223 */ /* 0x000fc80000000115 */
[----:B------:R-:W-:-:S07]  /*0e70*/  FFMA R18, R5, R0, R18 ;  /* 0x0000000005127223 */ /* 0x000fce0000000012 */
.L_x_17:
[----:B------:R-:W-:Y:S05]  /*0e80*/  BSYNC.RECONVERGENT B0 ;  /* 0x0000000000007941 */ /* 0x000fea0003800200 */
.L_x_14:
[----:B------:R-:W-:Y:S01]  /*0e90*/  FMUL R0, R18, UR9 ;  /* 0x0000000912007c20 */ /* 0x000fe20008400000 */
[----:B------:R-:W-:Y:S01]  /*0ea0*/  FMUL R5, R10, R18 ;  /* 0x000000120a057220 */ /* 0x000fe20000400000 */
[----:B------:R-:W-:Y:S01]  /*0eb0*/  FADD R4, -R6, UR11 ;  /* 0x0000000b06047e21 */ /* 0x000fe20008000100 */
[----:B------:R-:W-:Y:S01]  /*0ec0*/  UIADD3 UR4, UPT, UPT, UR4, 0x2, URZ ;  /* 0x0000000204047890 */ /* 0x000fe2000fffe0ff */
[----:B------:R-:W-:Y:S01]  /*0ed0*/  FMUL R19, R0, UR8 ;  /* 0x0000000800137c20 */ /* 0x000fe20008400000 */
[----:B------:R-:W-:Y:S01]  /*0ee0*/  FMUL R0, R10, UR5 ;  /* 0x000000050a007c20 */ /* 0x000fe20008400000 */
[----:B------:R-:W-:Y:S01]  /*0ef0*/  FMUL R5, R12, R5 ;  /* 0x000000050c057220 */ /* 0x000fe20000400000 */
[----:B------:R-:W-:Y:S01]  /*0f00*/  FMUL R4, R4, UR10 ;  /* 0x0000000a04047c20 */ /* 0x000fe20008400000 */
[----:B------:R-:W-:Y:S01]  /*0f10*/  UISETP.NE.AND UP0, UPT, UR4, URZ, UPT ;  /* 0x000000ff0400728c */ /* 0x000fe2000bf05270 */
[----:B------:R-:W-:Y:S01]  /*0f20*/  FMUL R19, R14, R19 ;  /* 0x000000130e137220 */ /* 0x000fe20000400000 */
[----:B------:R-:W-:Y:S01]  /*0f30*/  FMUL R0, R0, UR8 ;  /* 0x0000000800007c20 */ /* 0x000fe20008400000 */
[----:B------:R-:W-:Y:S01]  /*0f40*/  FMUL R5, R5, UR8 ;  /* 0x0000000805057c20 */ /* 0x000fe20008400000 */
[----:B------:R-:W-:Y:S01]  /*0f50*/  FMUL R4, R4, UR8 ;  /* 0x0000000804047c20 */ /* 0x000fe20008400000 */
[----:B------:R-:W-:Y:S01]  /*0f60*/  MOV R14, R15 ;  /* 0x0000000f000e7202 */ /* 0x000fe20000000f00 */
[----:B------:R-:W-:-:S02]  /*0f70*/  VIADD R2, R2, 0x161f14 ;  /* 0x00161f1402027836 */ /* 0x000fc40000000000 */
[----:B------:R-:W-:Y:S01]  /*0f80*/  FFMA R5, R0, UR8, R5 ;  /* 0x0000000800057c23 */ /* 0x000fe20008000005 */
[----:B------:R-:W-:Y:S01]  /*0f90*/  FFMA R19, R4, UR8, R19 ;  /* 0x0000000804137c23 */ /* 0x000fe20008000013 */
[----:B------:R-:W-:Y:S02]  /*0fa0*/  MOV R12, R17 ;  /* 0x00000011000c7202 */ /* 0x000fe40000000f00 */
[----:B------:R-:W-:Y:S01]  /*0fb0*/  FADD R10, R10, R5 ;  /* 0x000000050a0a7221 */ /* 0x000fe20000000000 */
[----:B------:R-:W-:Y:S01]  /*0fc0*/  FADD R6, R6, R19 ;  /* 0x0000001306067221 */ /* 0x000fe20000000000 */
[----:B------:R-:W-:Y:S01]  /*0fd0*/  MOV R15, R7 ;  /* 0x00000007000f7202 */ /* 0x000fe20000000f00 */
[----:B------:R-:W-:Y:S06]  /*0fe0*/  BRA.U UP0, `(.L_x_18) ;  /* 0xfffffff100cc7547 */ /* 0x000fec000b83ffff */
[----:B------:R-:W-:Y:S01]  /*0ff0*/  IMAD.MOV.U32 R11, RZ, RZ, R6 ;  /* 0x000000ffff0b7224 */ /* 0x000fe200078e0006 */
[----:B------:R-:W-:Y:S02]  /*1000*/  MOV R15, R7 ;  /* 0x00000007000f7202 */ /* 0x000fe40000000f00 */
[----:B------:R-:W-:-:S07]  /*1010*/  IADD3 R2, PT, PT, R2, -0xb0f8a, RZ ;  /* 0xfff4f07602027810 */ /* 0x000fce0007ffe0ff */
.L_x_1:
[----:B------:R-:W0:Y:S02]  /*1020*/  LDCU UR4, c[0x0][0x3a0] ;  /* 0x00007400ff0477ac */ /* 0x000e240008000800 */
[----:B0-----:R-:W-:-:S04]  /*1030*/  ULOP3.LUT UR4, UR4, 0x1, URZ, 0xc0, !UPT ;  /* 0x0000000104047892 */ /* 0x001fc8000f8ec0ff */
[----:B------:R-:W-:-:S09]  /*1040*/  UISETP.NE.U32.AND UP0, UPT, UR4, 0x1, UPT ;  /* 0x000000010400788c */ /* 0x000fd2000bf05070 */
[----:B------:R-:W-:Y:S05]  /*1050*/  BRA.U UP0, `(.L_x_0) ;  /* 0x0000000500607547 */ /* 0x000fea000b800000 */
[----:B-----5:R-:W-:Y:S01]  /*1060*/  SHF.R.U32.HI R0, RZ, 0x2, R3 ;  /* 0x00000002ff007819 */ /* 0x020fe20000011603 */
[----:B------:R-:W-:Y:S01]  /*1070*/  HFMA2 R5, -RZ, RZ, 0.1171875, 0 ;  /* 0x2f800000ff057431 */ /* 0x000fe200000001ff */
[----:B------:R-:W-:Y:S01]  /*1080*/  SHF.L.U32 R4, R13, 0x4, RZ ;  /* 0x000000040d047819 */ /* 0x000fe200000006ff */
[----:B------:R-:W-:Y:S01]  /*1090*/  IMAD.MOV.U32 R7, RZ, RZ, 0x3e055027 ;  /* 0x3e055027ff077424 */ /* 0x000fe200078e00ff */
[----:B------:R-:W-:Y:S01]  /*10a0*/  LOP3.LUT R0, R0, R3, RZ, 0x3c, !PT ;  /* 0x0000000300007212 */ /* 0x000fe200078e3cff */
[----:B------:R-:W-:Y:S04]  /*10b0*/  BSSY.RECONVERGENT B0, `(.L_x_19) ;  /* 0x0000037000007945 */ /* 0x000fe80003800200 */
[----:B------:R-:W-:-:S05]  /*10c0*/  IMAD.SHL.U32 R3, R0, 0x2, RZ ;  /* 0x0000000200037824 */ /* 0x000fca00078e00ff */
[----:B------:R-:W-:Y:S02]  /*10d0*/  LOP3.LUT R3, R13, R4, R3, 0x96, !PT ;  /* 0x000000040d037212 */ /* 0x000fe400078e9603 */
[----:B------:R-:W-:Y:S02]  /*10e0*/  MOV R13, 0x7f800000 ;  /* 0x7f800000000d7802 */ /* 0x000fe40000000f00 */
[----:B------:R-:W-:-:S04]  /*10f0*/  LOP3.LUT R3, R3, R0, RZ, 0x3c, !PT ;  /* 0x0000000003037212 */ /* 0x000fc800078e3cff */
[----:B------:R-:W-:-:S04]  /*1100*/  IADD3 R0, PT, PT, R2, 0x587c5, R3 ;  /* 0x000587c502007810 */ /* 0x000fc80007ffe003 */
[----:B------:R-:W-:-:S05]  /*1110*/  I2FP.F32.U32 R0, R0 ;  /* 0x0000000000007245 */ /* 0x000fca0000201000 */
[----:B------:R-:W-:-:S05]  /*1120*/  FFMA R0, R0, R5, 1.1641532182693481445e-10 ;  /* 0x2f00000000007423 */ /* 0x000fca0000000005 */
[----:B------:R-:W-:-:S13]  /*1130*/  FSETP.GEU.AND P0, PT, R0, 1.175494350822287508e-38, PT ;  /* 0x008000000000780b */ /* 0x000fda0003f0e000 */
[----:B------:R-:W-:-:S05]  /*1140*/  @!P0 FMUL R0, R0, 8388608 ;  /* 0x4b00000000008820 */ /* 0x000fca0000400000 */
[----:B------:R-:W-:-:S04]  /*1150*/  IADD3 R4, PT, PT, R0, -0x3f2aaaab, RZ ;  /* 0xc0d5555500047810 */ /* 0x000fc80007ffe0ff */
[----:B------:R-:W-:-:S04]  /*1160*/  LOP3.LUT R5, R4, 0xff800000, RZ, 0xc0, !PT ;  /* 0xff80000004057812 */ /* 0x000fc800078ec0ff */
[-C--:B------:R-:W-:Y:S02]  /*1170*/  IADD3 R4, PT, PT, R0, -R5.reuse, RZ ;  /* 0x8000000500047210 */ /* 0x080fe40007ffe0ff */
[----:B------:R-:W-:-:S03]  /*1180*/  I2FP.F32.S32 R5, R5 ;  /* 0x0000000500057245 */ /* 0x000fc60000201400 */
[----:B------:R-:W-:Y:S01]  /*1190*/  FADD R6, R4, -1 ;  /* 0xbf80000004067421 */ /* 0x000fe20000000000 */
[----:B------:R-:W-:Y:S02]  /*11a0*/  FSEL R4, RZ, -23, P0 ;  /* 0xc1b80000ff047808 */ /* 0x000fe40000000000 */
[----:B------:R-:W-:Y:S01]  /*11b0*/  ISETP.GT.U32.AND P0, PT, R0, 0x7f7fffff, PT ;  /* 0x7f7fffff0000780c */ /* 0x000fe20003f04070 */
[C---:B------:R-:W-:Y:S02]  /*11c0*/  FFMA R7, R6.reuse, -R7, 0.14084610342979431152 ;  /* 0x3e1039f606077423 */ /* 0x040fe40000000807 */
[----:B------:R-:W-:Y:S01]  /*11d0*/  FFMA R5, R5, 1.1920928955078125e-07, R4 ;  /* 0x3400000005057823 */ /* 0x000fe20000000004 */
[----:B------:R-:W-:Y:S01]  /*11e0*/  SHF.R.U32.HI R4, RZ, 0x2, R15 ;  /* 0x00000002ff047819 */ /* 0x000fe2000001160f */
[----:B------:R-:W-:-:S03]  /*11f0*/  FFMA R7, R6, R7, -0.12148627638816833496 ;  /* 0xbdf8cdcc06077423 */ /* 0x000fc60000000007 */
[----:B------:R-:W-:Y:S01]  /*1200*/  LOP3.LUT R4, R4, R15, RZ, 0x3c, !PT ;  /* 0x0000000f04047212 */ /* 0x000fe200078e3cff */
[----:B------:R-:W-:-:S04]  /*1210*/  FFMA R7, R6, R7, 0.13980610668659210205 ;  /* 0x3e0f295506077423 */ /* 0x000fc80000000007 */
[----:B------:R-:W-:-:S04]  /*1220*/  FFMA R7, R6, R7, -0.16684235632419586182 ;  /* 0xbe2ad8b906077423 */ /* 0x000fc80000000007 */
[----:B------:R-:W-:-:S04]  /*1230*/  FFMA R7, R6, R7, 0.20012299716472625732 ;  /* 0x3e4ced0b06077423 */ /* 0x000fc80000000007 */
[----:B------:R-:W-:-:S04]  /*1240*/  FFMA R7, R6, R7, -0.24999669194221496582 ;  /* 0xbe7fff2206077423 */ /* 0x000fc80000000007 */
[----:B------:R-:W-:-:S04]  /*1250*/  FFMA R7, R6, R7, 0.33333182334899902344 ;  /* 0x3eaaaa7806077423 */ /* 0x000fc80000000007 */
[----:B------:R-:W-:-:S04]  /*1260*/  FFMA R7, R6, R7, -0.5 ;  /* 0xbf00000006077423 */ /* 0x000fc80000000007 */
[----:B------:R-:W-:-:S04]  /*1270*/  FMUL R7, R6, R7 ;  /* 0x0000000706077220 */ /* 0x000fc80000400000 */
[----:B------:R-:W-:-:S04]  /*1280*/  FFMA R6, R6, R7, R6 ;  /* 0x0000000706067223 */ /* 0x000fc80000000006 */
[----:B------:R-:W-:Y:S01]  /*1290*/  FFMA R7, R5, 0.69314718246459960938, R6 ;  /* 0x3f31721805077823 */ /* 0x000fe20000000006 */
[C---:B------:R-:W-:Y:S01]  /*12a0*/  @P0 FFMA R7, R0.reuse, R13, +INF ;  /* 0x7f80000000070423 */ /* 0x040fe2000000000d */
[----:B------:R-:W-:Y:S02]  /*12b0*/  FSETP.NEU.AND P0, PT, R0, RZ, PT ;  /* 0x000000ff0000720b */ /* 0x000fe40003f0d000 */
[----:B------:R-:W-:Y:S01]  /*12c0*/  SHF.L.U32 R6, R4, 0x1, RZ ;  /* 0x0000000104067819 */ /* 0x000fe200000006ff */
[----:B------:R-:W-:Y:S01]  /*12d0*/  FMUL R7, R7, -2 ;  /* 0xc000000007077820 */ /* 0x000fe20000400000 */
[----:B------:R-:W-:-:S04]  /*12e0*/  SHF.L.U32 R5, R3, 0x4, RZ ;  /* 0x0000000403057819 */ /* 0x000fc800000006ff */
[----:B------:R-:W-:Y:S02]  /*12f0*/  FSEL R7, R7, +INF , P0 ;  /* 0x7f80000007077808 */ /* 0x000fe40000000000 */
[----:B------:R-:W-:Y:S02]  /*1300*/  LOP3.LUT R6, R4, R6, R5, 0x96, !PT ;  /* 0x0000000604067212 */ /* 0x000fe400078e9605 */
[----:B------:R0:W1:Y:S01]  /*1310*/  MUFU.RSQ R0, R7 ;  /* 0x0000000700007308 */ /* 0x0000620000001400 */
[----:B------:R-:W-:Y:S01]  /*1320*/  VIADD R4, R7, 0xf3000000 ;  /* 0xf300000007047836 */ /* 0x000fe20000000000 */
[----:B------:R-:W-:-:S04]  /*1330*/  LOP3.LUT R3, R6, R3, RZ, 0x3c, !PT ;  /* 0x0000000306037212 */ /* 0x000fc800078e3cff */
[----:B------:R-:W-:Y:S02]  /*1340*/  ISETP.GT.U32.AND P0, PT, R4, 0x727fffff, PT ;  /* 0x727fffff0400780c */ /* 0x000fe40003f04070 */
[----:B------:R-:W-:Y:S01]  /*1350*/  IADD3 R3, PT, PT, R2, 0xb0f8a, R3 ;  /* 0x000b0f8a02037810 */ /* 0x000fe20007ffe003 */
[----:B------:R-:W-:-:S03]  /*1360*/  HFMA2 R2, -RZ, RZ, 0.1495361328125, 0.0004794597625732421875 ;  /* 0x30c90fdbff027431 */ /* 0x000fc600000001ff */
[----:B------:R-:W-:-:S05]  /*1370*/  I2FP.F32.U32 R3, R3 ;  /* 0x0000000300037245 */ /* 0x000fca0000201000 */
[----:B------:R-:W-:Y:S02]  /*1380*/  FFMA R2, R3, R2, 7.314590599882819788e-10 ;  /* 0x30490fdb03027423 */ /* 0x000fe40000000002 */
[----:B01----:R-:W-:Y:S05]  /*1390*/  @!P0 BRA `(.L_x_20) ;  /* 0x0000000000108947 */ /* 0x003fea0003800000 */
[----:B------:R-:W-:Y:S02]  /*13a0*/  MOV R0, R7 ;  /* 0x0000000700007202 */ /* 0x000fe40000000f00 */
[----:B------:R-:W-:-:S07]  /*13b0*/  MOV R4, 0x13d0 ;  /* 0x000013d000047802 */ /* 0x000fce0000000f00 */
[----:B------:R-:W-:Y:S05]  /*13c0*/  CALL.REL.NOINC `($__internal_0_$__cuda_sm20_sqrt_rn_f32_slowpath) ;  /* 0x0000000400d07944 */ /* 0x000fea0003c00000 */
[----:B------:R-:W-:Y:S05]  /*13d0*/  BRA `(.L_x_21) ;  /* 0x0000000000107947 */ /* 0x000fea0003800000 */
.L_x_20:
[----:B------:R-:W-:Y:S01]  /*13e0*/  FMUL.FTZ R18, R7, R0 ;  /* 0x0000000007127220 */ /* 0x000fe20000410000 */
[----:B------:R-:W-:-:S03]  /*13f0*/  FMUL.FTZ R0, R0, 0.5 ;  /* 0x3f00000000007820 */ /* 0x000fc60000410000 */
[----:B------:R-:W-:-:S04]  /*1400*/  FFMA R3, -R18, R18, R7 ;  /* 0x0000001212037223 */ /* 0x000fc80000000107 */
[----:B------:R-:W-:-:S07]  /*1410*/  FFMA R18, R3, R0, R18 ;  /* 0x0000000003127223 */ /* 0x000fce0000000012 */
.L_x_21:
[----:B------:R-:W-:Y:S05]  /*1420*/  BSYNC.RECONVERGENT B0 ;  /* 0x0000000000007941 */ /* 0x000fea0003800200 */
.L_x_19:
[----:B------:R-:W-:Y:S01]  /*1430*/  FMUL.RZ R3, R2, 0.15915493667125701904 ;  /* 0x3e22f98302037820 */ /* 0x000fe2000040c000 */
[----:B------:R-:W-:Y:S01]  /*1440*/  FMNMX R11, RZ, R11, !PT ;  /* 0x0000000bff0b7209 */ /* 0x000fe20007800000 */
[----:B------:R-:W-:Y:S03]  /*1450*/  BSSY.RECONVERGENT B0, `(.L_x_22) ;  /* 0x000000f000007945 */ /* 0x000fe60003800200 */
[----:B------:R-:W-:Y:S01]  /*1460*/  IADD3 R0, PT, PT, R11, -0xd000000, RZ ;  /* 0xf30000000b007810 */ /* 0x000fe20007ffe0ff */
[----:B------:R-:W0:Y:S03]  /*1470*/  MUFU.SIN R3, R3 ;  /* 0x0000000300037308 */ /* 0x000e260000000400 */
[----:B------:R-:W-:-:S05]  /*1480*/  ISETP.GT.U32.AND P0, PT, R0, 0x727fffff, PT ;  /* 0x727fffff0000780c */ /* 0x000fca0003f04070 */
[----:B------:R1:W2:Y:S01]  /*1490*/  MUFU.RSQ R2, R11 ;  /* 0x0000000b00027308 */ /* 0x0002a20000001400 */
[----:B0-----:R-:W-:-:S07]  /*14a0*/  FMUL R7, R3, R18 ;  /* 0x0000001203077220 */ /* 0x001fce0000400000 */
[----:B-1----:R-:W-:Y:S05]  /*14b0*/  @!P0 BRA `(.L_x_23) ;  /* 0x0000000000108947 */ /* 0x002fea0003800000 */
[----:B------:R-:W-:Y:S01]  /*14c0*/  IMAD.MOV.U32 R0, RZ, RZ, R11 ;  /* 0x000000ffff007224 */ /* 0x000fe200078e000b */
[----:B------:R-:W-:-:S07]  /*14d0*/  MOV R4, 0x14f0 ;  /* 0x000014f000047802 */ /* 0x000fce0000000f00 */
[----:B--2---:R-:W-:Y:S05]  /*14e0*/  CALL.REL.NOINC `($__internal_0_$__cuda_sm20_sqrt_rn_f32_slowpath) ;  /* 0x0000000400887944 */ /* 0x004fea0003c00000 */
[----:B------:R-:W-:Y:S05]  /*14f0*/  BRA `(.L_x_24) ;  /* 0x0000000000107947 */ /* 0x000fea0003800000 */
.L_x_23:
[----:B--2---:R-:W-:Y:S01]  /*1500*/  FMUL.FTZ R18, R11, R2 ;  /* 0x000000020b127220 */ /* 0x004fe20000410000 */
[----:B------:R-:W-:-:S03]  /*1510*/  FMUL.FTZ R0, R2, 0.5 ;  /* 0x3f00000002007820 */ /* 0x000fc60000410000 */
[----:B------:R-:W-:-:S04]  /*1520*/  FFMA R3, -R18, R18, R11 ;  /* 0x0000001212037223 */ /* 0x000fc8000000010b */
[----:B------:R-:W-:-:S07]  /*1530*/  FFMA R18, R3, R0, R18 ;  /* 0x0000000003127223 */ /* 0x000fce0000000012 */
.L_x_24:
[----:B------:R-:W-:Y:S05]  /*1540*/  BSYNC.RECONVERGENT B0 ;  /* 0x0000000000007941 */ /* 0x000fea0003800200 */
.L_x_22:
[----:B------:R-:W0:Y:S01]  /*1550*/  LDCU UR4, c[0x0][0x384] ;  /* 0x00007080ff0477ac */ /* 0x000e220008000800 */
[C---:B------:R-:W-:Y:S01]  /*1560*/  FMUL R18, R10.reuse, R18 ;  /* 0x000000120a127220 */ /* 0x040fe20000400000 */
[----:B------:R-:W1:Y:S03]  /*1570*/  LDCU UR5, c[0x0][0x398] ;  /* 0x00007300ff0577ac */ /* 0x000e660008000800 */
[----:B------:R-:W-:Y:S01]  /*1580*/  FMUL R18, R7, R18 ;  /* 0x0000001207127220 */ /* 0x000fe20000400000 */
[----:B0-----:R-:W-:-:S03]  /*1590*/  FMUL R0, R10, UR4 ;  /* 0x000000040a007c20 */ /* 0x001fc60008400000 */
[----:B-1----:R-:W-:Y:S01]  /*15a0*/  FMUL R3, R18, UR5 ;  /* 0x0000000512037c20 */ /* 0x002fe20008400000 */
[----:B------:R-:W-:-:S04]  /*15b0*/  FMUL R0, R0, UR5 ;  /* 0x0000000500007c20 */ /* 0x000fc80008400000 */
[----:B------:R-:W-:-:S04]  /*15c0*/  FFMA R3, R0, UR5, R3 ;  /* 0x0000000500037c23 */ /* 0x000fc80008000003 */
[----:B------:R-:W-:-:S07]  /*15d0*/  FADD R10, R10, R3 ;  /* 0x000000030a0a7221 */ /* 0x000fce0000000000 */
.L_x_0:
[----:B------:R-:W0:Y:S01]  /*15e0*/  LDC R0, c[0x0][0x384] ;  /* 0x0000e100ff007b82 */ /* 0x000e220000000800 */
[----:B------:R-:W2:Y:S01]  /*15f0*/  LDCU.64 UR4, c[0x0][0x398] ;  /* 0x00007300ff0477ac */ /* 0x000ea20008000a00 */
[----:B------:R-:W-:Y:S01]  /*1600*/  MOV R5, 0x3bbb989d ;  /* 0x3bbb989d00057802 */ /* 0x000fe20000000f00 */
[----:B------:R-:W3:Y:S01]  /*1610*/  S2R R11, SR_CgaCtaId ;  /* 0x00000000000b7919 */ /* 0x000ee20000008800 */
[----:B------:R-:W-:Y:S01]  /*1620*/  BSSY.RECONVERGENT B0, `(.L_x_25) ;  /* 0x0000022000007945 */ /* 0x000fe20003800200 */
[----:B------:R-:W4:Y:S01]  /*1630*/  LDCU UR8, c[0x0][0x3a0] ;  /* 0x00007400ff0877ac */ /* 0x000f220008000800 */
[----:B--2---:R-:W-:Y:S01]  /*1640*/  FADD R10, R10, -UR5 ;  /* 0x800000050a0a7e21 */ /* 0x004fe20008000000 */
[----:B----45:R-:W-:Y:S01]  /*1650*/  I2FP.F32.S32 R3, UR8 ;  /* 0x0000000800037c45 */ /* 0x030fe20008201400 */
[----:B0-----:R-:W-:-:S04]  /*1660*/  FMUL R0, R0, -UR4 ;  /* 0x8000000400007c20 */ /* 0x001fc80008400000 */
[----:B------:R-:W-:Y:S01]  /*1670*/  FMUL R0, R0, UR4 ;  /* 0x0000000400007c20 */ /* 0x000fe20008400000 */
[----:B------:R-:W0:Y:S03]  /*1680*/  LDCU UR4, c[0x0][0x3b8] ;  /* 0x00007700ff0477ac */ /* 0x000e260008000800 */
[----:B------:R-:W-:Y:S01]  /*1690*/  FMUL R0, R0, R3 ;  /* 0x0000000300007220 */ /* 0x000fe20000400000 */
[----:B------:R-:W-:-:S03]  /*16a0*/  HFMA2 R3, -RZ, RZ, 3.7421875, 0 ;  /* 0x437c0000ff037431 */ /* 0x000fc600000001ff */
[----:B------:R-:W-:-:S04]  /*16b0*/  FFMA.SAT R2, R0, R5, 0.5 ;  /* 0x3f00000000027423 */ /* 0x000fc80000002005 */
[----:B------:R-:W-:-:S04]  /*16c0*/  FFMA.RM R2, R2, R3, 12582913 ;  /* 0x4b40000102027423 */ /* 0x000fc80000004003 */
[C---:B------:R-:W-:Y:S01]  /*16d0*/  FADD R3, R2.reuse, -12583039 ;  /* 0xcb40007f02037421 */ /* 0x040fe20000000000 */
[----:B------:R-:W-:-:S03]  /*16e0*/  SHF.L.U32 R2, R2, 0x17, RZ ;  /* 0x0000001702027819 */ /* 0x000fc600000006ff */
[----:B------:R-:W-:-:S04]  /*16f0*/  FFMA R3, R0, 1.4426950216293334961, -R3 ;  /* 0x3fb8aa3b00037823 */ /* 0x000fc80000000803 */
[----:B------:R-:W-:Y:S01]  /*1700*/  FFMA R4, R0, 1.925963033500011079e-08, R3 ;  /* 0x32a5706000047823 */ /* 0x000fe20000000003 */
[----:B0-----:R-:W-:Y:S02]  /*1710*/  I2FP.F32.S32 R3, UR4 ;  /* 0x0000000400037c45 */ /* 0x001fe40008201400 */
[----:B------:R-:W-:Y:S01]  /*1720*/  FMNMX R0, RZ, R10, !PT ;  /* 0x0000000aff007209 */ /* 0x000fe20007800000 */
[----:B------:R-:W0:Y:S08]  /*1730*/  MUFU.EX2 R5, R4 ;  /* 0x0000000400057308 */ /* 0x000e300000000800 */
[----:B------:R-:W2:Y:S01]  /*1740*/  MUFU.RCP R6, R3 ;  /* 0x0000000300067308 */ /* 0x000ea20000001000 */
[----:B0-----:R-:W-:Y:S01]  /*1750*/  FMUL R5, R2, R5 ;  /* 0x0000000502057220 */ /* 0x001fe20000400000 */
[----:B------:R-:W-:-:S03]  /*1760*/  MOV R2, 0x400 ;  /* 0x0000040000027802 */ /* 0x000fc60000000f00 */
[----:B------:R-:W-:Y:S01]  /*1770*/  FMUL R0, R0, R5 ;  /* 0x0000000500007220 */ /* 0x000fe20000400000 */
[----:B---3--:R-:W-:-:S03]  /*1780*/  LEA R2, R11, R2, 0x18 ;  /* 0x000000020b027211 */ /* 0x008fc600078ec0ff */
[----:B------:R-:W0:Y:S01]  /*1790*/  FCHK P0, R0, R3 ;  /* 0x0000000300007302 */ /* 0x000e220000000000 */
[----:B--2---:R-:W-:Y:S01]  /*17a0*/  FFMA R7, -R3, R6, 1 ;  /* 0x3f80000003077423 */ /* 0x004fe20000000106 */
[----:B------:R-:W-:-:S03]  /*17b0*/  IMAD R5, R9, 0x4, R2 ;  /* 0x0000000409057824 */ /* 0x000fc600078e0202 */
[----:B------:R-:W-:-:S04]  /*17c0*/  FFMA R7, R6, R7, R6 ;  /* 0x0000000706077223 */ /* 0x000fc80000000006 */
[----:B------:R-:W-:-:S04]  /*17d0*/  FFMA R4, R0, R7, RZ ;  /* 0x0000000700047223 */ /* 0x000fc800000000ff */
[----:B------:R-:W-:-:S04]  /*17e0*/  FFMA R6, -R3, R4, R0 ;  /* 0x0000000403067223 */ /* 0x000fc80000000100 */
[----:B------:R-:W-:Y:S01]  /*17f0*/  FFMA R4, R7, R6, R4 ;  /* 0x0000000607047223 */ /* 0x000fe20000000004 */
[----:B0-----:R-:W-:Y:S06]  /*1800*/  @!P0 BRA `(.L_x_26) ;  /* 0x00000000000c8947 */ /* 0x001fec0003800000 */
[----:B------:R-:W-:-:S07]  /*1810*/  MOV R4, 0x1830 ;  /* 0x0000183000047802 */ /* 0x000fce0000000f00 */
[----:B-1----:R-:W-:Y:S05]  /*1820*/  CALL.REL.NOINC `($__internal_1_$__cuda_sm3x_div_rn_noftz_f32_slowpath) ;  /* 0x00000004000c7944 */ /* 0x002fea0003c00000 */
[----:B------:R-:W-:-:S07]  /*1830*/  MOV R4, R0 ;  /* 0x0000000000047202 */ /* 0x000fce0000000f00 */
.L_x_26:
[----:B------:R-:W-:Y:S05]  /*1840*/  BSYNC.RECONVERGENT B0 ;  /* 0x0000000000007941 */ /* 0x000fea0003800200 */
.L_x_25:
[----:B------:R-:W-:Y:S01]  /*1850*/  ISETP.GE.U32.AND P0, PT, R9, 0x2, PT ;  /* 0x000000020900780c */ /* 0x000fe20003f06070 */
[----:B------:R-:W-:Y:S01]  /*1860*/  FMUL R0, R4, R4 ;  /* 0x0000000404007220 */ /* 0x000fe20000400000 */
[C---:B-1----:R-:W-:Y:S02]  /*1870*/  LEA R7, R8.reuse, R2, 0x2 ;  /* 0x0000000208077211 */ /* 0x042fe400078e10ff */
[----:B------:R-:W-:Y:S01]  /*1880*/  LEA R11, R8, R5, 0x2 ;  /* 0x00000005080b7211 */ /* 0x000fe200078e10ff */
[----:B------:R-:W-:Y:S02]  /*1890*/  FMUL R0, R3, R0 ;  /* 0x0000000003007220 */ /* 0x000fe40000400000 */
[----:B------:R0:W-:Y:S04]  /*18a0*/  STS [R7], R4 ;  /* 0x0000000407007388 */ /* 0x0001e80000000800 */
[----:B------:R0:W-:Y:S01]  /*18b0*/  STS [R11], R0 ;  /* 0x000000000b007388 */ /* 0x0001e20000000800 */
[----:B------:R-:W-:Y:S06]  /*18c0*/  BAR.SYNC.DEFER_BLOCKING 0x0 ;  /* 0x0000000000007b1d */ /* 0x000fec0000010000 */
[----:B------:R-:W-:Y:S05]  /*18d0*/  @!P0 BRA `(.L_x_27) ;  /* 0x00000000004c8947 */ /* 0x000fea0003800000 */
.L_x_30:
[----:B------:R-:W-:Y:S01]  /*18e0*/  SHF.R.U32.HI R6, RZ, 0x1, R9 ;  /* 0x00000001ff067819 */ /* 0x000fe20000011609 */
[----:B------:R-:W-:Y:S03]  /*18f0*/  BSSY.RECONVERGENT B0, `(.L_x_28) ;  /* 0x000000d000007945 */ /* 0x000fe60003800200 */
[----:B------:R-:W-:-:S13]  /*1900*/  ISETP.GE.U32.AND P0, PT, R8, R6, PT ;  /* 0x000000060800720c */ /* 0x000fda0003f06070 */
[----:B-1----:R-:W-:Y:S05]  /*1910*/  @P0 BRA `(.L_x_29) ;  /* 0x0000000000280947 */ /* 0x002fea0003800000 */
[----:B0-----:R-:W-:Y:S01]  /*1920*/  IMAD R0, R6, 0x4, R7 ;  /* 0x0000000406007824 */ /* 0x001fe200078e0207 */
[----:B------:R-:W-:Y:S05]  /*1930*/  LDS R3, [R7] ;  /* 0x0000000007037984 */ /* 0x000fea0000000800 */
[----:B------:R-:W0:Y:S02]  /*1940*/  LDS R0, [R0] ;  /* 0x0000000000007984 */ /* 0x000e240000000800 */
[----:B0-----:R-:W-:Y:S01]  /*1950*/  FADD R2, R0, R3 ;  /* 0x0000000300027221 */ /* 0x001fe20000000000 */
[----:B------:R-:W-:-:S04]  /*1960*/  LEA R3, R6, R11, 0x2 ;  /* 0x0000000b06037211 */ /* 0x000fc800078e10ff */
[----:B------:R-:W-:Y:S04]  /*1970*/  STS [R7], R2 ;  /* 0x0000000207007388 */ /* 0x000fe80000000800 */
[----:B------:R-:W-:Y:S04]  /*1980*/  LDS R3, [R3] ;  /* 0x0000000003037984 */ /* 0x000fe80000000800 */
[----:B------:R-:W0:Y:S02]  /*1990*/  LDS R4, [R11] ;  /* 0x000000000b047984 */ /* 0x000e240000000800 */
[----:B0-----:R-:W-:-:S05]  /*19a0*/  FADD R4, R3, R4 ;  /* 0x0000000403047221 */ /* 0x001fca0000000000 */
[----:B------:R1:W-:Y:S02]  /*19b0*/  STS [R11], R4 ;  /* 0x000000040b007388 */ /* 0x0003e40000000800 */
.L_x_29:
[----:B------:R-:W-:Y:S05]  /*19c0*/  BSYNC.RECONVERGENT B0 ;  /* 0x0000000000007941 */ /* 0x000fea0003800200 */
.L_x_28:
[----:B------:R-:W-:Y:S01]  /*19d0*/  BAR.SYNC.DEFER_BLOCKING 0x0 ;  /* 0x0000000000007b1d */ /* 0x000fe20000010000 */
[----:B------:R-:W-:Y:S02]  /*19e0*/  ISETP.GT.U32.AND P0, PT, R9, 0x3, PT ;  /* 0x000000030900780c */ /* 0x000fe40003f04070 */
[----:B------:R-:W-:-:S11]  /*19f0*/  MOV R9, R6 ;  /* 0x0000000600097202 */ /* 0x000fd60000000f00 */
[----:B------:R-:W-:Y:S05]  /*1a00*/  @P0 BRA `(.L_x_30) ;  /* 0xfffffffc00b40947 */ /* 0x000fea000383ffff */
.L_x_27:
[----:B------:R-:W-:-:S13]  /*1a10*/  ISETP.NE.AND P0, PT, R8, RZ, PT ;  /* 0x000000ff0800720c */ /* 0x000fda0003f05270 */
[----:B------:R-:W-:Y:S05]  /*1a20*/  @P0 EXIT ;  /* 0x000000000000094d */ /* 0x000fea0003800000 */
[----:B------:R-:W2:Y:S01]  /*1a30*/  S2UR UR5, SR_CgaCtaId ;  /* 0x00000000000579c3 */ /* 0x000ea20000008800 */
[----:B------:R-:W-:Y:S01]  /*1a40*/  UMOV UR4, 0x400 ;  /* 0x0000040000047882 */ /* 0x000fe20000000000 */
[----:B------:R-:W-:Y:S06]  /*1a50*/  LDS R5, [R5] ;  /* 0x0000000005057984 */ /* 0x000fec0000000800 */
[----:B------:R-:W3:Y:S01]  /*1a60*/  LDC.64 R2, c[0x0][0x3b0] ;  /* 0x0000ec00ff027b82 */ /* 0x000ee20000000a00 */
[----:B--2---:R-:W-:-:S09]  /*1a70*/  ULEA UR4, UR5, UR4, 0x18 ;  /* 0x0000000405047291 */ /* 0x004fd2000f8ec0ff */
[----:B------:R-:W3:Y:S02]  /*1a80*/  LDS R9, [UR4] ;  /* 0x00000004ff097984 */ /* 0x000ee40008000800 */
[----:B------:R-:W2:Y:S02]  /*1a90*/  LDCU.64 UR4, c[0x0][0x3b0] ;  /* 0x00007600ff0477ac */ /* 0x000ea40008000a00 */
[----:B--2---:R-:W-:-:S04]  /*1aa0*/  UIADD3 UR4, UP0, UPT, UR4, 0x4, URZ ;  /* 0x0000000404047890 */ /* 0x004fc8000ff1e0ff */
[----:B------:R-:W-:Y:S02]  /*1ab0*/  UIADD3.X UR5, UPT, UPT, URZ, UR5, URZ, UP0, !UPT ;  /* 0x00000005ff057290 */ /* 0x000fe400087fe4ff */
[----:B------:R-:W-:-:S04]  /*1ac0*/  MOV R6, UR4 ;  /* 0x0000000400067c02 */ /* 0x000fc80008000f00 */
[----:B0-----:R-:W-:Y:S01]  /*1ad0*/  IMAD.U32 R7, RZ, RZ, UR5 ;  /* 0x00000005ff077e24 */ /* 0x001fe2000f8e00ff */
[----:B---3--:R-:W-:Y:S04]  /*1ae0*/  REDG.E.ADD.F32.FTZ.RN.STRONG.GPU desc[UR6][R2.64], R9 ;  /* 0x00000009020079a6 */ /* 0x008fe8000c12f306 */
[----:B------:R-:W-:Y:S01]  /*1af0*/  REDG.E.ADD.F32.FTZ.RN.STRONG.GPU desc[UR6][R6.64], R5 ;  /* 0x00000005060079a6 */ /* 0x000fe2000c12f306 */
[----:B------:R-:W-:Y:S05]  /*1b00*/  EXIT ;  /* 0x000000000000794d */ /* 0x000fea0003800000 */
        .weak           $__internal_0_$__cuda_sm20_sqrt_rn_f32_slowpath
        .type           $__internal_0_$__cuda_sm20_sqrt_rn_f32_slowpath,@function
        .size           $__internal_0_$__cuda_sm20_sqrt_rn_f32_slowpath,($__internal_1_$__cuda_sm3x_div_rn_noftz_f32_slowpath - $__internal_0_$__cuda_sm20_sqrt_rn_f32_slowpath)
$__internal_0_$__cuda_sm20_sqrt_rn_f32_slowpath:
[----:B------:R-:W-:-:S13]  /*1b10*/  LOP3.LUT P0, RZ, R0, 0x7fffffff, RZ, 0xc0, !PT ;  /* 0x7fffffff00ff7812 */ /* 0x000fda000780c0ff */
[----:B------:R-:W-:Y:S01]  /*1b20*/  @!P0 MOV R18, R0 ;  /* 0x0000000000128202 */ /* 0x000fe20000000f00 */
[----:B------:R-:W-:Y:S06]  /*1b30*/  @!P0 BRA `(.L_x_31) ;  /* 0x0000000000408947 */ /* 0x000fec0003800000 */
[----:B------:R-:W-:-:S13]  /*1b40*/  FSETP.GEU.FTZ.AND P0, PT, R0, RZ, PT ;  /* 0x000000ff0000720b */ /* 0x000fda0003f1e000 */
[----:B------:R-:W-:Y:S01]  /*1b50*/  @!P0 MOV R18, 0x7fffffff ;  /* 0x7fffffff00128802 */ /* 0x000fe20000000f00 */
[----:B------:R-:W-:Y:S06]  /*1b60*/  @!P0 BRA `(.L_x_31) ;  /* 0x0000000000348947 */ /* 0x000fec0003800000 */
[----:B------:R-:W-:-:S13]  /*1b70*/  FSETP.GTU.FTZ.AND P0, PT, |R0|, +INF , PT ;  /* 0x7f8000000000780b */ /* 0x000fda0003f1c200 */
[----:B------:R-:W-:Y:S01]  /*1b80*/  @P0 FADD.FTZ R18, R0, 1 ;  /* 0x3f80000000120421 */ /* 0x000fe20000010000 */
[----:B------:R-:W-:Y:S06]  /*1b90*/  @P0 BRA `(.L_x_31) ;  /* 0x0000000000280947 */ /* 0x000fec0003800000 */
[----:B------:R-:W-:-:S13]  /*1ba0*/  FSETP.NEU.FTZ.AND P0, PT, |R0|, +INF , PT ;  /* 0x7f8000000000780b */ /* 0x000fda0003f1d200 */
[----:B------:R-:W-:-:S04]  /*1bb0*/  @P0 FFMA R20, R0, 1.84467440737095516160e+19, RZ ;  /* 0x5f80000000140823 */ /* 0x000fc800000000ff */
[----:B------:R-:W0:Y:S02]  /*1bc0*/  @P0 MUFU.RSQ R21, R20 ;  /* 0x0000001400150308 */ /* 0x000e240000001400 */
[----:B0-----:R-:W-:Y:S01]  /*1bd0*/  @P0 FMUL.FTZ R5, R20, R21 ;  /* 0x0000001514050220 */ /* 0x001fe20000410000 */
[----:B------:R-:W-:-:S03]  /*1be0*/  @P0 FMUL.FTZ R16, R21, 0.5 ;  /* 0x3f00000015100820 */ /* 0x000fc60000410000 */
[----:B------:R-:W-:-:S04]  /*1bf0*/  @P0 FADD.FTZ R18, -R5, -RZ ;  /* 0x800000ff05120221 */ /* 0x000fc80000010100 */
[----:B------:R-:W-:Y:S01]  /*1c00*/  @P0 FFMA R22, R5, R18, R20 ;  /* 0x0000001205160223 */ /* 0x000fe20000000014 */
[----:B------:R-:W-:-:S03]  /*1c10*/  @!P0 MOV R18, R0 ;  /* 0x0000000000128202 */ /* 0x000fc60000000f00 */
[----:B------:R-:W-:-:S04]  /*1c20*/  @P0 FFMA R16, R22, R16, R5 ;  /* 0x0000001016100223 */ /* 0x000fc80000000005 */
[----:B------:R-:W-:-:S07]  /*1c30*/  @P0 FMUL.FTZ R18, R16, 2.3283064365386962891e-10 ;  /* 0x2f80000010120820 */ /* 0x000fce0000410000 */
.L_x_31:
[----:B------:R-:W-:-:S04]  /*1c40*/  IMAD.MOV.U32 R5, RZ, RZ, 0x0 ;  /* 0x00000000ff057424 */ /* 0x000fc800078e00ff */
[----:B------:R-:W-:Y:S05]  /*1c50*/  RET.REL.NODEC R4 `(_Z4MC_kffffffffiP17curandStateXORWOWPfi) ;  /* 0xffffffe004e87950 */ /* 0x000fea0003c3ffff */
        .weak           $__internal_1_$__cuda_sm3x_div_rn_noftz_f32_slowpath
        .type           $__internal_1_$__cuda_sm3x_div_rn_noftz_f32_slowpath,@function
        .size           $__internal_1_$__cuda_sm3x_div_rn_noftz_f32_slowpath,(.L_x_54 - $__internal_1_$__cuda_sm3x_div_rn_noftz_f32_slowpath)
$__internal_1_$__cuda_sm3x_div_rn_noftz_f32_slowpath:
[--C-:B------:R-:W-:Y:S01]  /*1c60*/  SHF.R.U32.HI R7, RZ, 0x17, R3.reuse ;  /* 0x00000017ff077819 */ /* 0x100fe20000011603 */
[----:B------:R-:W-:Y:S01]  /*1c70*/  BSSY.RECONVERGENT B1, `(.L_x_32) ;  /* 0x0000064000017945 */ /* 0x000fe20003800200 */
[----:B------:R-:W-:Y:S01]  /*1c80*/  SHF.R.U32.HI R6, RZ, 0x17, R0 ;  /* 0x00000017ff067819 */ /* 0x000fe20000011600 */
[----:B------:R-:W-:Y:S01]  /*1c90*/  IMAD.MOV.U32 R11, RZ, RZ, R3 ;  /* 0x000000ffff0b7224 */ /* 0x000fe200078e0003 */
[----:B------:R-:W-:Y:S02]  /*1ca0*/  LOP3.LUT R7, R7, 0xff, RZ, 0xc0, !PT ;  /* 0x000000ff07077812 */ /* 0x000fe400078ec0ff */
[----:B------:R-:W-:Y:S02]  /*1cb0*/  LOP3.LUT R14, R6, 0xff, RZ, 0xc0, !PT ;  /* 0x000000ff060e7812 */ /* 0x000fe400078ec0ff */
[----:B------:R-:W-:Y:S02]  /*1cc0*/  IADD3 R12, PT, PT, R7, -0x1, RZ ;  /* 0xffffffff070c7810 */ /* 0x000fe40007ffe0ff */
[----:B------:R-:W-:-:S02]  /*1cd0*/  IADD3 R13, PT, PT, R14, -0x1, RZ ;  /* 0xffffffff0e0d7810 */ /* 0x000fc40007ffe0ff */
[----:B------:R-:W-:Y:S02]  /*1ce0*/  ISETP.GT.U32.AND P0, PT, R12, 0xfd, PT ;  /* 0x000000fd0c00780c */ /* 0x000fe40003f04070 */
[----:B------:R-:W-:Y:S02]  /*1cf0*/  MOV R10, R0 ;  /* 0x00000000000a7202 */ /* 0x000fe40000000f00 */
[----:B------:R-:W-:-:S13]  /*1d00*/  ISETP.GT.U32.OR P0, PT, R13, 0xfd, P0 ;  /* 0x000000fd0d00780c */ /* 0x000fda0000704470 */
[----:B------:R-:W-:Y:S01]  /*1d10*/  @!P0 MOV R6, RZ ;  /* 0x000000ff00068202 */ /* 0x000fe20000000f00 */
[----:B------:R-:W-:Y:S06]  /*1d20*/  @!P0 BRA `(.L_x_33) ;  /* 0x00000000005c8947 */ /* 0x000fec0003800000 */
[----:B------:R-:W-:Y:S02]  /*1d30*/  FSETP.GTU.FTZ.AND P1, PT, |R3|, +INF , PT ;  /* 0x7f8000000300780b */ /* 0x000fe40003f3c200 */
[----:B------:R-:W-:-:S04]  /*1d40*/  FSETP.GTU.FTZ.AND P0, PT, |R0|, +INF , PT ;  /* 0x7f8000000000780b */ /* 0x000fc80003f1c200 */
[----:B------:R-:W-:-:S13]  /*1d50*/  PLOP3.LUT P0, PT, P0, P1, PT, 0xf8, 0x8f ;  /* 0x00000000008f781c */ /* 0x000fda0000703f70 */
[----:B------:R-:W-:Y:S05]  /*1d60*/  @P0 BRA `(.L_x_34) ;  /* 0x00000004004c0947 */ /* 0x000fea0003800000 */
[----:B------:R-:W-:-:S13]  /*1d70*/  LOP3.LUT P0, RZ, R11, 0x7fffffff, R10, 0xc8, !PT ;  /* 0x7fffffff0bff7812 */ /* 0x000fda000780c80a */
[----:B------:R-:W-:Y:S05]  /*1d80*/  @!P0 BRA `(.L_x_35) ;  /* 0x00000004003c8947 */ /* 0x000fea0003800000 */
[C---:B------:R-:W-:Y:S02]  /*1d90*/  FSETP.NEU.FTZ.AND P2, PT, |R0|.reuse, +INF , PT ;  /* 0x7f8000000000780b */ /* 0x040fe40003f5d200 */
[----:B------:R-:W-:Y:S02]  /*1da0*/  FSETP.NEU.FTZ.AND P1, PT, |R3|, +INF , PT ;  /* 0x7f8000000300780b */ /* 0x000fe40003f3d200 */
[----:B------:R-:W-:-:S11]  /*1db0*/  FSETP.NEU.FTZ.AND P0, PT, |R0|, +INF , PT ;  /* 0x7f8000000000780b */ /* 0x000fd60003f1d200 */
[----:B------:R-:W-:Y:S05]  /*1dc0*/  @!P1 BRA !P2, `(.L_x_35) ;  /* 0x00000004002c9947 */ /* 0x000fea0005000000 */
[----:B------:R-:W-:-:S04]  /*1dd0*/  LOP3.LUT P2, RZ, R10, 0x7fffffff, RZ, 0xc0, !PT ;  /* 0x7fffffff0aff7812 */ /* 0x000fc8000784c0ff */
[----:B------:R-:W-:-:S13]  /*1de0*/  PLOP3.LUT P1, PT, P1, P2, PT, 0x2f, 0xf2 ;  /* 0x0000000000f2781c */ /* 0x000fda0000f24577 */
[----:B------:R-:W-:Y:S05]  /*1df0*/  @P1 BRA `(.L_x_36) ;  /* 0x0000000400181947 */ /* 0x000fea0003800000 */
[----:B------:R-:W-:-:S04]  /*1e00*/  LOP3.LUT P1, RZ, R11, 0x7fffffff, RZ, 0xc0, !PT ;  /* 0x7fffffff0bff7812 */ /* 0x000fc8000782c0ff */
[----:B------:R-:W-:-:S13]  /*1e10*/  PLOP3.LUT P0, PT, P0, P1, PT, 0x2f, 0xf2 ;  /* 0x0000000000f2781c */ /* 0x000fda0000702577 */
[----:B------:R-:W-:Y:S05]  /*1e20*/  @P0 BRA `(.L_x_37) ;  /* 0x0000000400000947 */ /* 0x000fea0003800000 */
[----:B------:R-:W-:Y:S02]  /*1e30*/  ISETP.GE.AND P0, PT, R13, RZ, PT ;  /* 0x000000ff0d00720c */ /* 0x000fe40003f06270 */
[----:B------:R-:W-:-:S11]  /*1e40*/  ISETP.GE.AND P1, PT, R12, RZ, PT ;  /* 0x000000ff0c00720c */ /* 0x000fd60003f26270 */
[----:B------:R-:W-:Y:S01]  /*1e50*/  @P0 MOV R6, RZ ;  /* 0x000000ff00060202 */ /* 0x000fe20000000f00 */
[----:B------:R-:W-:Y:S01]  /*1e60*/  @!P0 FFMA R10, R0, 1.84467440737095516160e+19, RZ ;  /* 0x5f800000000a8823 */ /* 0x000fe200000000ff */
[----:B------:R-:W-:Y:S01]  /*1e70*/  @!P0 MOV R6, 0xffffffc0 ;  /* 0xffffffc000068802 */ /* 0x000fe20000000f00 */
[----:B------:R-:W-:-:S04]  /*1e80*/  @!P1 FFMA R11, R3, 1.84467440737095516160e+19, RZ ;  /* 0x5f800000030b9823 */ /* 0x000fc800000000ff */
[----:B------:R-:W-:-:S07]  /*1e90*/  @!P1 VIADD R6, R6, 0x40 ;  /* 0x0000004006069836 */ /* 0x000fce0000000000 */
.L_x_33:
[----:B------:R-:W-:Y:S01]  /*1ea0*/  LEA R0, R7, 0xc0800000, 0x17 ;  /* 0xc080000007007811 */ /* 0x000fe200078eb8ff */
[----:B------:R-:W-:Y:S03]  /*1eb0*/  BSSY.RECONVERGENT B2, `(.L_x_38) ;  /* 0x0000036000027945 */ /* 0x000fe60003800200 */
[----:B------:R-:W-:Y:S02]  /*1ec0*/  IADD3 R12, PT, PT, -R0, R11, RZ ;  /* 0x0000000b000c7210 */ /* 0x000fe40007ffe1ff */
[----:B------:R-:W-:Y:S02]  /*1ed0*/  IADD3 R11, PT, PT, R14, -0x7f, RZ ;  /* 0xffffff810e0b7810 */ /* 0x000fe40007ffe0ff */
[----:B------:R-:W0:Y:S01]  /*1ee0*/  MUFU.RCP R13, R12 ;  /* 0x0000000c000d7308 */ /* 0x000e220000001000 */
[----:B------:R-:W-:Y:S02]  /*1ef0*/  FADD.FTZ R15, -R12, -RZ ;  /* 0x800000ff0c0f7221 */ /* 0x000fe40000010100 */
[C---:B------:R-:W-:Y:S01]  /*1f00*/  IMAD R0, R11.reuse, -0x800000, R10 ;  /* 0xff8000000b007824 */ /* 0x040fe200078e020a */
[----:B------:R-:W-:-:S04]  /*1f10*/  IADD3 R11, PT, PT, R11, 0x7f, -R7 ;  /* 0x0000007f0b0b7810 */ /* 0x000fc80007ffe807 */
[----:B------:R-:W-:Y:S01]  /*1f20*/  IADD3 R11, PT, PT, R11, R6, RZ ;  /* 0x000000060b0b7210 */ /* 0x000fe20007ffe0ff */
[----:B0-----:R-:W-:-:S04]  /*1f30*/  FFMA R14, R13, R15, 1 ;  /* 0x3f8000000d0e7423 */ /* 0x001fc8000000000f */
[----:B------:R-:W-:-:S04]  /*1f40*/  FFMA R17, R13, R14, R13 ;  /* 0x0000000e0d117223 */ /* 0x000fc8000000000d */
[----:B------:R-:W-:-:S04]  /*1f50*/  FFMA R10, R0, R17, RZ ;  /* 0x00000011000a7223 */ /* 0x000fc800000000ff */
[----:B------:R-:W-:-:S04]  /*1f60*/  FFMA R13, R15, R10, R0 ;  /* 0x0000000a0f0d7223 */ /* 0x000fc80000000000 */
[----:B------:R-:W-:-:S04]  /*1f70*/  FFMA R14, R17, R13, R10 ;  /* 0x0000000d110e7223 */ /* 0x000fc8000000000a */
[----:B------:R-:W-:-:S04]  /*1f80*/  FFMA R15, R15, R14, R0 ;  /* 0x0000000e0f0f7223 */ /* 0x000fc80000000000 */
[----:B------:R-:W-:-:S05]  /*1f90*/  FFMA R0, R17, R15, R14 ;  /* 0x0000000f11007223 */ /* 0x000fca000000000e */
[----:B------:R-:W-:-:S04]  /*1fa0*/  SHF.R.U32.HI R7, RZ, 0x17, R0 ;  /* 0x00000017ff077819 */ /* 0x000fc80000011600 */
[----:B------:R-:W-:-:S05]  /*1fb0*/  LOP3.LUT R7, R7, 0xff, RZ, 0xc0, !PT ;  /* 0x000000ff07077812 */ /* 0x000fca00078ec0ff */
[----:B------:R-:W-:-:S05]  /*1fc0*/  IMAD.IADD R12, R7, 0x1, R11 ;  /* 0x00000001070c7824 */ /* 0x000fca00078e020b */
[----:B------:R-:W-:-:S04]  /*1fd0*/  IADD3 R6, PT, PT, R12, -0x1, RZ ;  /* 0xffffffff0c067810 */ /* 0x000fc80007ffe0ff */
[----:B------:R-:W-:-:S13]  /*1fe0*/  ISETP.GE.U32.AND P0, PT, R6, 0xfe, PT ;  /* 0x000000fe0600780c */ /* 0x000fda0003f06070 */
[----:B------:R-:W-:Y:S05]  /*1ff0*/  @!P0 BRA `(.L_x_39) ;  /* 0x0000000000808947 */ /* 0x000fea0003800000 */
[----:B------:R-:W-:-:S13]  /*2000*/  ISETP.GT.AND P0, PT, R12, 0xfe, PT ;  /* 0x000000fe0c00780c */ /* 0x000fda0003f04270 */
[----:B------:R-:W-:Y:S05]  /*2010*/  @P0 BRA `(.L_x_40) ;  /* 0x00000000006c0947 */ /* 0x000fea0003800000 */
[----:B------:R-:W-:-:S13]  /*2020*/  ISETP.GE.AND P0, PT, R12, 0x1, PT ;  /* 0x000000010c00780c */ /* 0x000fda0003f06270 */
[----:B------:R-:W-:Y:S05]  /*2030*/  @P0 BRA `(.L_x_41) ;  /* 0x0000000000740947 */ /* 0x000fea0003800000 */
[----:B------:R-:W-:Y:S02]  /*2040*/  ISETP.GE.AND P0, PT, R12, -0x18, PT ;  /* 0xffffffe80c00780c */ /* 0x000fe40003f06270 */
[----:B------:R-:W-:-:S11]  /*2050*/  LOP3.LUT R0, R0, 0x80000000, RZ, 0xc0, !PT ;  /* 0x8000000000007812 */ /* 0x000fd600078ec0ff */
[----:B------:R-:W-:Y:S05]  /*2060*/  @!P0 BRA `(.L_x_41) ;  /* 0x0000000000688947 */ /* 0x000fea0003800000 */
[CCC-:B------:R-:W-:Y:S01]  /*2070*/  FFMA.RZ R6, R17.reuse, R15.reuse, R14.reuse ;  /* 0x0000000f11067223 */ /* 0x1c0fe2000000c00e */
[C---:B------:R-:W-:Y:S01]  /*2080*/  IADD3 R11, PT, PT, R12.reuse, 0x20, RZ ;  /* 0x000000200c0b7810 */ /* 0x040fe20007ffe0ff */
[CCC-:B------:R-:W-:Y:S01]  /*2090*/  FFMA.RM R7, R17.reuse, R15.reuse, R14.reuse ;  /* 0x0000000f11077223 */ /* 0x1c0fe2000000400e */
[----:B------:R-:W-:Y:S02]  /*20a0*/  ISETP.NE.AND P2, PT, R12, RZ, PT ;  /* 0x000000ff0c00720c */ /* 0x000fe40003f45270 */
[----:B------:R-:W-:Y:S01]  /*20b0*/  LOP3.LUT R10, R6, 0x7fffff, RZ, 0xc0, !PT ;  /* 0x007fffff060a7812 */ /* 0x000fe200078ec0ff */
[----:B------:R-:W-:Y:S01]  /*20c0*/  FFMA.RP R6, R17, R15, R14 ;  /* 0x0000000f11067223 */ /* 0x000fe2000000800e */
[----:B------:R-:W-:Y:S02]  /*20d0*/  ISETP.NE.AND P1, PT, R12, RZ, PT ;  /* 0x000000ff0c00720c */ /* 0x000fe40003f25270 */
[----:B------:R-:W-:Y:S02]  /*20e0*/  LOP3.LUT R10, R10, 0x800000, RZ, 0xfc, !PT ;  /* 0x008000000a0a7812 */ /* 0x000fe400078efcff */
[----:B------:R-:W-:-:S02]  /*20f0*/  IADD3 R12, PT, PT, -R12, RZ, RZ ;  /* 0x000000ff0c0c7210 */ /* 0x000fc40007ffe1ff */
[----:B------:R-:W-:Y:S02]  /*2100*/  SHF.L.U32 R11, R10, R11, RZ ;  /* 0x0000000b0a0b7219 */ /* 0x000fe400000006ff */
[----:B------:R-:W-:Y:S02]  /*2110*/  FSETP.NEU.FTZ.AND P0, PT, R6, R7, PT ;  /* 0x000000070600720b */ /* 0x000fe40003f1d000 */
[----:B------:R-:W-:Y:S02]  /*2120*/  SEL R7, R12, RZ, P2 ;  /* 0x000000ff0c077207 */ /* 0x000fe40001000000 */
[----:B------:R-:W-:Y:S02]  /*2130*/  ISETP.NE.AND P1, PT, R11, RZ, P1 ;  /* 0x000000ff0b00720c */ /* 0x000fe40000f25270 */
[----:B------:R-:W-:Y:S02]  /*2140*/  SHF.R.U32.HI R7, RZ, R7, R10 ;  /* 0x00000007ff077219 */ /* 0x000fe4000001160a */
[----:B------:R-:W-:-:S02]  /*2150*/  PLOP3.LUT P0, PT, P0, P1, PT, 0xf8, 0x8f ;  /* 0x00000000008f781c */ /* 0x000fc40000703f70 */
[----:B------:R-:W-:Y:S02]  /*2160*/  SHF.R.U32.HI R11, RZ, 0x1, R7 ;  /* 0x00000001ff0b7819 */ /* 0x000fe40000011607 */
[----:B------:R-:W-:-:S04]  /*2170*/  SEL R6, RZ, 0x1, !P0 ;  /* 0x00000001ff067807 */ /* 0x000fc80004000000 */
[----:B------:R-:W-:-:S04]  /*2180*/  LOP3.LUT R6, R6, 0x1, R11, 0xf8, !PT ;  /* 0x0000000106067812 */ /* 0x000fc800078ef80b */
[----:B------:R-:W-:-:S05]  /*2190*/  LOP3.LUT R6, R6, R7, RZ, 0xc0, !PT ;  /* 0x0000000706067212 */ /* 0x000fca00078ec0ff */
[----:B------:R-:W-:-:S05]  /*21a0*/  IMAD.IADD R11, R11, 0x1, R6 ;  /* 0x000000010b0b7824 */ /* 0x000fca00078e0206 */
[----:B------:R-:W-:Y:S01]  /*21b0*/  LOP3.LUT R0, R11, R0, RZ, 0xfc, !PT ;  /* 0x000000000b007212 */ /* 0x000fe200078efcff */
[----:B------:R-:W-:Y:S06]  /*21c0*/  BRA `(.L_x_41) ;  /* 0x0000000000107947 */ /* 0x000fec0003800000 */
.L_x_40:
[----:B------:R-:W-:-:S04]  /*21d0*/  LOP3.LUT R0, R0, 0x80000000, RZ, 0xc0, !PT ;  /* 0x8000000000007812 */ /* 0x000fc800078ec0ff */
[----:B------:R-:W-:Y:S01]  /*21e0*/  LOP3.LUT R0, R0, 0x7f800000, RZ, 0xfc, !PT ;  /* 0x7f80000000007812 */ /* 0x000fe200078efcff */
[----:B------:R-:W-:Y:S06]  /*21f0*/  BRA `(.L_x_41) ;  /* 0x0000000000047947 */ /* 0x000fec0003800000 */
.L_x_39:
[----:B------:R-:W-:-:S07]  /*2200*/  LEA R0, R11, R0, 0x17 ;  /* 0x000000000b007211 */ /* 0x000fce00078eb8ff */
.L_x_41:
[----:B------:R-:W-:Y:S05]  /*2210*/  BSYNC.RECONVERGENT B2 ;  /* 0x0000000000027941 */ /* 0x000fea0003800200 */
.L_x_38:
[----:B------:R-:W-:Y:S05]  /*2220*/  BRA `(.L_x_42) ;  /* 0x0000000000207947 */ /* 0x000fea0003800000 */
.L_x_37:
[----:B------:R-:W-:-:S04]  /*2230*/  LOP3.LUT R0, R11, 0x80000000, R10, 0x48, !PT ;  /* 0x800000000b007812 */ /* 0x000fc800078e480a */
[----:B------:R-:W-:Y:S01]  /*2240*/  LOP3.LUT R0, R0, 0x7f800000, RZ, 0xfc, !PT ;  /* 0x7f80000000007812 */ /* 0x000fe200078efcff */
[----:B------:R-:W-:Y:S06]  /*2250*/  BRA `(.L_x_42) ;  /* 0x0000000000147947 */ /* 0x000fec0003800000 */
.L_x_36:
[----:B------:R-:W-:Y:S01]  /*2260*/  LOP3.LUT R0, R11, 0x80000000, R10, 0x48, !PT ;  /* 0x800000000b007812 */ /* 0x000fe200078e480a */
[----:B------:R-:W-:Y:S06]  /*2270*/  BRA `(.L_x_42) ;  /* 0x00000000000c7947 */ /* 0x000fec0003800000 */
.L_x_35:
[----:B------:R-:W0:Y:S01]  /*2280*/  MUFU.RSQ R0, -QNAN ;  /* 0xffc0000000007908 */ /* 0x000e220000001400 */
[----:B------:R-:W-:Y:S05]  /*2290*/  BRA `(.L_x_42) ;  /* 0x0000000000047947 */ /* 0x000fea0003800000 */
.L_x_34:
[----:B------:R-:W-:-:S07]  /*22a0*/  FADD.FTZ R0, R0, R3 ;  /* 0x0000000300007221 */ /* 0x000fce0000010000 */
.L_x_42:
[----:B------:R-:W-:Y:S05]  /*22b0*/  BSYNC.RECONVERGENT B1 ;  /* 0x0000000000017941 */ /* 0x000fea0003800200 */
.L_x_32:
[----:B------:R-:W-:Y:S01]  /*22c0*/  HFMA2 R7, -RZ, RZ, 0, 0 ;  /* 0x00000000ff077431 */ /* 0x000fe200000001ff */
[----:B------:R-:W-:-:S04]  /*22d0*/  MOV R6, R4 ;  /* 0x0000000400067202 */ /* 0x000fc80000000f00 */
[----:B0-----:R-:W-:Y:S05]  /*22e0*/  RET.REL.NODEC R6 `(_Z4MC_kffffffffiP17curandStateXORWOWPfi) ;  /* 0xffffffdc06447950 */ /* 0x001fea0003c3ffff */
.L_x_43:
[----:B------:R-:W-:-:S00]  /*22f0*/  BRA `(.L_x_43) ;  /* 0xfffffffc00fc7947 */ /* 0x000fc0000383ffff */
[----:B------:R-:W-:-:S00]  /*2300*/  NOP ;  /* 0x0000000000007918 */ /* 0x000fc00000000000 */
[----:B------:R-:W-:-:S00]  /*2310*/  NOP ;  /* 0x0000000000007918 */ /* 0x000fc00000000000 */
[----:B------:R-:W-:-:S00]  /*2320*/  NOP ;  /* 0x0000000000007918 */ /* 0x000fc00000000000 */
[----:B------:R-:W-:-:S00]  /*2330*/  NOP ;  /* 0x0000000000007918 */ /* 0x000fc00000000000 */
[----:B------:R-:W-:-:S00]  /*2340*/  NOP ;  /* 0x0000000000007918 */ /* 0x000fc00000000000 */
[----:B------:R-:W-:-:S00]  /*2350*/  NOP ;  /* 0x0000000000007918 */ /* 0x000fc00000000000 */
[----:B------:R-:W-:-:S00]  /*2360*/  NOP ;  /* 0x0000000000007918 */ /* 0x000fc00000000000 */
[----:B------:R-:W-:-:S00]  /*2370*/  NOP ;  /* 0x0000000000007918 */ /* 0x000fc00000000000 */
.L_x_54:


//--------------------- .text._Z19init_curand_state_kP17curandStateXORWOW --------------------------
	.section	.text._Z19init_curand_state_kP17curandStateXORWOW,"ax",@progbits
	.align	128
        .global         _Z19init_curand_state_kP17curandStateXORWOW
        .type           _Z19init_curand_state_kP17curandStateXORWOW,@function
        .size           _Z19init_curand_state_kP17curandStateXORWOW,(.L_x_56 - _Z19init_curand_state_kP17curandStateXORWOW)
        .other          _Z19init_curand_state_kP17curandStateXORWOW,@"STO_CUDA_ENTRY STV_DEFAULT"
_Z19init_curand_state_kP17curandStateXORWOW:
.text._Z19init_curand_state_kP17curandStateXORWOW:
[----:B------:R-:W-:Y:S01]  /*0000*/  LDC R1, c[0x0][0x37c] ;  /* 0x0000df00ff017b82 */ /* 0x000fe20000000800 */
[----:B------:R-:W0:Y:S07]  /*0010*/  S2R R13, SR_CTAID.X ;  /* 0x00000000000d7919 */ /* 0x000e2e0000002500 */
[----:B------:R-:W1:Y:S01]  /*0020*/  LDC.64 R6, c[0x0][0x380] ;  /* 0x0000e000ff067b82 */ /* 0x000e620000000a00 */
[----:B------:R-:W0:Y:S01]  /*0030*/  LDCU UR6, c[0x0][0x360] ;  /* 0x00006c00ff0677ac */ /* 0x000e220008000800 */
[----:B------:R-:W-:Y:S01]  /*0040*/  IMAD.MOV.U32 R2, RZ, RZ, 0x2abc4dd5 ;  /* 0x2abc4dd5ff027424 */ /* 0x000fe200078e00ff */
[----:B------:R-:W0:Y:S01]  /*0050*/  S2R R0, SR_TID.X ;  /* 0x0000000000007919 */ /* 0x000e220000002100 */
[----:B------:R-:W-:Y:S01]  /*0060*/  IMAD.MOV.U32 R3, RZ, RZ, 0x58213ed2 ;  /* 0x58213ed2ff037424 */ /* 0x000fe200078e00ff */
[----:B------:R-:W2:Y:S01]  /*0070*/  LDCU.64 UR4, c[0x0][0x358] ;  /* 0x00006b00ff0477ac */ /* 0x000ea20008000a00 */
[----:B------:R-:W-:Y:S01]  /*0080*/  IMAD.MOV.U32 R4, RZ, RZ, 0x455f2458 ;  /* 0x455f2458ff047424 */ /* 0x000fe200078e00ff */
[----:B------:R-:W-:Y:S01]  /*0090*/  BSSY.RECONVERGENT B0, `(.L_x_44) ;  /* 0x00000db000007945 */ /* 0x000fe20003800200 */
[----:B------:R-:W-:-:S02]  /*00a0*/  IMAD.MOV.U32 R5, RZ, RZ, -0x75bd8fc ;  /* 0xf8a42704ff057424 */ /* 0x000fc400078e00ff */
[----:B------:R-:W-:Y:S02]  /*00b0*/  IMAD.MOV.U32 R8, RZ, RZ, -0x23270784 ;  /* 0xdcd8f87cff087424 */ /* 0x000fe400078e00ff */
[----:B------:R-:W-:Y:S02]  /*00c0*/  IMAD.MOV.U32 R9, RZ, RZ, 0x511db0d6 ;  /* 0x511db0d6ff097424 */ /* 0x000fe400078e00ff */
[----:B0-----:R-:W-:-:S04]  /*00d0*/  IMAD R13, R13, UR6, R0 ;  /* 0x000000060d0d7c24 */ /* 0x001fc8000f8e0200 */
[C---:B-1----:R-:W-:Y:S01]  /*00e0*/  IMAD.WIDE R6, R13.reuse, 0x30, R6 ;  /* 0x000000300d067825 */ /* 0x042fe200078e0206 */
[----:B------:R-:W-:-:S04]  /*00f0*/  ISETP.NE.AND P0, PT, R13, RZ, PT ;  /* 0x000000ff0d00720c */ /* 0x000fc80003f05270 */
[----:B--2---:R0:W-:Y:S04]  /*0100*/  STG.E.64 desc[UR4][R6.64], R2 ;  /* 0x0000000206007986 */ /* 0x0041e8000c101b04 */
[----:B------:R0:W-:Y:S04]  /*0110*/  STG.E.64 desc[UR4][R6.64+0x8], R4 ;  /* 0x0000080406007986 */ /* 0x0001e8000c101b04 */
[----:B------:R0:W-:Y:S01]  /*0120*/  STG.E.64 desc[UR4][R6.64+0x10], R8 ;  /* 0x0000100806007986 */ /* 0x0001e2000c101b04 */
[----:B------:R-:W-:Y:S05]  /*0130*/  @!P0 BRA `(.L_x_45) ;  /* 0x0000000c00408947 */ /* 0x000fea0003800000 */
[----:B------:R-:W-:Y:S01]  /*0140*/  SHF.R.S32.HI R0, RZ, 0x1f, R13 ;  /* 0x0000001fff007819 */ /* 0x000fe2000001140d */
[----:B------:R-:W-:-:S07]  /*0150*/  IMAD.MOV.U32 R12, RZ, RZ, RZ ;  /* 0x000000ffff0c7224 */ /* 0x000fce00078e00ff */
.L_x_51:
[----:B0-----:R-:W-:Y:S01]  /*0160*/  LOP3.LUT R2, R13, 0x3, RZ, 0xc0, !PT ;  /* 0x000000030d027812 */ /* 0x001fe200078ec0ff */
[----:B------:R-:W-:Y:S03]  /*0170*/  BSSY.RECONVERGENT B1, `(.L_x_46) ;  /* 0x00000c6000017945 */ /* 0x000fe60003800200 */
[----:B------:R-:W-:-:S04]  /*0180*/  ISETP.NE.U32.AND P0, PT, R2, RZ, PT ;  /* 0x000000ff0200720c */ /* 0x000fc80003f05070 */
[----:B------:R-:W-:-:S13]  /*0190*/  ISETP.NE.AND.EX P0, PT, RZ, RZ, PT, P0 ;  /* 0x000000ffff00720c */ /* 0x000fda0003f05300 */
[----:B------:R-:W-:Y:S05]  /*01a0*/  @!P0 BRA `(.L_x_47) ;  /* 0x0000000c00088947 */ /* 0x000fea0003800000 */
[----:B------:R-:W0:Y:S01]  /*01b0*/  LDC.64 R8, c[0x4][RZ] ;  /* 0x01000000ff087b82 */ /* 0x000e220000000a00 */
[----:B------:R-:W-:Y:S02]  /*01c0*/  IMAD.MOV.U32 R14, RZ, RZ, RZ ;  /* 0x000000ffff0e7224 */ /* 0x000fe400078e00ff */
[----:B0-----:R-:W-:-:S07]  /*01d0*/  IMAD.WIDE.U32 R8, R12, 0xc80, R8 ;  /* 0x00000c800c087825 */ /* 0x001fce00078e0008 */
.L_x_50:
[----:B0-----:R-:W-:Y:S01]  /*01e0*/  IMAD.MOV.U32 R15, RZ, RZ, RZ ;  /* 0x000000ffff0f7224 */ /* 0x001fe200078e00ff */
[----:B------:R-:W-:Y:S01]  /*01f0*/  CS2R R2, SRZ ;  /* 0x0000000000027805 */ /* 0x000fe2000001ff00 */
[----:B------:R-:W-:Y:S01]  /*0200*/  IMAD.MOV.U32 R17, RZ, RZ, RZ ;  /* 0x000000ffff117224 */ /* 0x000fe200078e00ff */
[----:B------:R-:W-:-:S07]  /*0210*/  CS2R R4, SRZ ;  /* 0x0000000000047805 */ /* 0x000fce000001ff00 */
.L_x_49:
[----:B------:R-:W-:-:S05]  /*0220*/  IMAD.WIDE.U32 R10, R17, 0x4, R6 ;  /* 0x00000004110a7825 */ /* 0x000fca00078e0006 */
[----:B------:R0:W5:Y:S01]  /*0230*/  LDG.E R16, desc[UR4][R10.64+0x4] ;  /* 0x000004040a107981 */ /* 0x000162000c1e1900 */
[----:B------:R-:W-:-:S07]  /*0240*/  IMAD.MOV.U32 R19, RZ, RZ, RZ ;  /* 0x000000ffff137224 */ /* 0x000fce00078e00ff */
.L_x_48:
[----:B-----5:R-:W-:Y:S01]  /*0250*/  SHF.R.U32.HI R24, RZ, R19, R16 ;  /* 0x00000013ff187219 */ /* 0x020fe20000011610 */
[----:B0-----:R-:W-:-:S03]  /*0260*/  IMAD.SHL.U32 R10, R17, 0x20, RZ ;  /* 0x00000020110a7824 */ /* 0x001fc600078e00ff */
[----:B------:R-:W-:Y:S01]  /*0270*/  LOP3.LUT R11, R24, 0x1, RZ, 0xc0, !PT ;  /* 0x00000001180b7812 */ /* 0x000fe200078ec0ff */
[----:B------:R-:W-:-:S03]  /*0280*/  IMAD.IADD R10, R10, 0x1, R19 ;  /* 0x000000010a0a7824 */ /* 0x000fc600078e0213 */
[----:B------:R-:W-:Y:S01]  /*0290*/  ISETP.NE.U32.AND P0, PT, R11, 0x1, PT ;  /* 0x000000010b00780c */ /* 0x000fe20003f05070 */
[----:B------:R-:W-:-:S03]  /*02a0*/  IMAD R11, R10, 0x5, RZ ;  /* 0x000000050a0b7824 */ /* 0x000fc600078e02ff */
[----:B------:R-:W-:Y:S01]  /*02b0*/  R2P PR, R24, 0x7e ;  /* 0x0000007e18007804 */ /* 0x000fe20000000000 */
[----:B------:R-:W-:-:S08]  /*02c0*/  IMAD.WIDE.U32 R10, R11, 0x4, R8 ;  /* 0x000000040b0a7825 */ /* 0x000fd000078e0008 */
[----:B------:R-:W2:Y:S04]  /*02d0*/  @!P0 LDG.E R18, desc[UR4][R10.64] ;  /* 0x000000040a128981 */ /* 0x000ea8000c1e1900 */
[----:B------:R-:W3:Y:S04]  /*02e0*/  @!P0 LDG.E R20, desc[UR4][R10.64+0x10] ;  /* 0x000010040a148981 */ /* 0x000ee8000c1e1900 */
[----:B------:R-:W4:Y:S04]  /*02f0*/  @P1 LDG.E R22, desc[UR4][R10.64+0x14] ;  /* 0x000014040a161981 */ /* 0x000f28000c1e1900 */
[----:B------:R-:W4:Y:S04]  /*0300*/  @P2 LDG.E R26, desc[UR4][R10.64+0x28] ;  /* 0x000028040a1a2981 */ /* 0x000f28000c1e1900 */
[----:B------:R-:W4:Y:S04]  /*0310*/  @!P0 LDG.E R21, desc[UR4][R10.64+0x4] ;  /* 0x000004040a158981 */ /* 0x000f28000c1e1900 */
[----:B------:R-:W4:Y:S04]  /*0320*/  @!P0 LDG.E R23, desc[UR4][R10.64+0xc] ;  /* 0x00000c040a178981 */ /* 0x000f28000c1e1900 */
[----:B------:R-:W4:Y:S04]  /*0330*/  @P1 LDG.E R25, desc[UR4][R10.64+0x18] ;  /* 0x000018040a191981 */ /* 0x000f28000c1e1900 */
[----:B------:R-:W4:Y:S04]  /*0340*/  @P3 LDG.E R28, desc[UR4][R10.64+0x3c] ;  /* 0x00003c040a1c3981 */ /* 0x000f28000c1e1900 */
[----:B------:R-:W4:Y:S01]  /*0350*/  @P6 LDG.E R27, desc[UR4][R10.64+0x7c] ;  /* 0x00007c040a1b6981 */ /* 0x000f22000c1e1900 */
[----:B--2---:R-:W-:-:S03]  /*0360*/  @!P0 LOP3.LUT R15, R15, R18, RZ, 0x3c, !PT ;  /* 0x000000120f0f8212 */ /* 0x004fc600078e3cff */
[----:B------:R-:W2:Y:S01]  /*0370*/  @!P0 LDG.E R18, desc[UR4][R10.64+0x8] ;  /* 0x000008040a128981 */ /* 0x000ea2000c1e1900 */
[----:B---3--:R-:W-:-:S03]  /*0380*/  @!P0 LOP3.LUT R3, R3, R20, RZ, 0x3c, !PT ;  /* 0x0000001403038212 */ /* 0x008fc600078e3cff */
[----:B------:R-:W3:Y:S01]  /*0390*/  @P1 LDG.E R20, desc[UR4][R10.64+0x24] ;  /* 0x000024040a141981 */ /* 0x000ee2000c1e1900 */
[----:B----4-:R-:W-:-:S03]  /*03a0*/  @P1 LOP3.LUT R15, R15, R22, RZ, 0x3c, !PT ;  /* 0x000000160f0f1212 */ /* 0x010fc600078e3cff */
[----:B------:R-:W4:Y:S01]  /*03b0*/  @P2 LDG.E R22, desc[UR4][R10.64+0x38] ;  /* 0x000038040a162981 */ /* 0x000f22000c1e1900 */
[----:B------:R-:W-:-:S03]  /*03c0*/  @P2 LOP3.LUT R15, R15, R26, RZ, 0x3c, !PT ;  /* 0x0000001a0f0f2212 */ /* 0x000fc600078e3cff */
[----:B------:R-:W4:Y:S01]  /*03d0*/  @P4 LDG.E R26, desc[UR4][R10.64+0x50] ;  /* 0x000050040a1a4981 */ /* 0x000f22000c1e1900 */
[----:B------:R-:W-:-:S03]  /*03e0*/  @!P0 LOP3.LUT R4, R4, R21, RZ, 0x3c, !PT ;  /* 0x0000001504048212 */ /* 0x000fc600078e3cff */
[----:B------:R-:W4:Y:S01]  /*03f0*/  @P1 LDG.E R21, desc[UR4][R10.64+0x20] ;  /* 0x000020040a151981 */ /* 0x000f22000c1e1900 */
[----:B------:R-:W-:-:S03]  /*0400*/  @!P0 LOP3.LUT R2, R2, R23, RZ, 0x3c, !PT ;  /* 0x0000001702028212 */ /* 0x000fc600078e3cff */
[----:B------:R-:W4:Y:S01]  /*0410*/  @P2 LDG.E R23, desc[UR4][R10.64+0x2c] ;  /* 0x00002c040a172981 */ /* 0x000f22000c1e1900 */
[----:B------:R-:W-:-:S03]  /*0420*/  @P1 LOP3.LUT R4, R4, R25, RZ, 0x3c, !PT ;  /* 0x0000001904041212 */ /* 0x000fc600078e3cff */
[----:B------:R-:W4:Y:S01]  /*0430*/  @P2 LDG.E R25, desc[UR4][R10.64+0x34] ;  /* 0x000034040a192981 */ /* 0x000f22000c1e1900 */
[----:B--2---:R-:W-:-:S03]  /*0440*/  @!P0 LOP3.LUT R5, R5, R18, RZ, 0x3c, !PT ;  /* 0x0000001205058212 */ /* 0x004fc600078e3cff */
[----:B------:R-:W2:Y:S01]  /*0450*/  @P1 LDG.E R18, desc[UR4][R10.64+0x1c] ;  /* 0x00001c040a121981 */ /* 0x000ea2000c1e1900 */
[----:B---3--:R-:W-:-:S03]  /*0460*/  @P1 LOP3.LUT R3, R3, R20, RZ, 0x3c, !PT ;  /* 0x0000001403031212 */ /* 0x008fc600078e3cff */
[----:B------:R-:W3:Y:S01]  /*0470*/  @P2 LDG.E R20, desc[UR4][R10.64+0x30] ;  /* 0x000030040a142981 */ /* 0x000ee2000c1e1900 */
[----:B----4-:R-:W-:-:S03]  /*0480*/  @P2 LOP3.LUT R3, R3, R22, RZ, 0x3c, !PT ;  /* 0x0000001603032212 */ /* 0x010fc600078e3cff */
[----:B------:R-:W4:Y:S01]  /*0490*/  @P3 LDG.E R22, desc[UR4][R10.64+0x4c] ;  /* 0x00004c040a163981 */ /* 0x000f22000c1e1900 */
[----:B------:R-:W-:-:S04]  /*04a0*/  @P3 LOP3.LUT R15, R15, R28, RZ, 0x3c, !PT ;  /* 0x0000001c0f0f3212 */ /* 0x000fc800078e3cff */
[----:B------:R-:W-:Y:S02]  /*04b0*/  @P4 LOP3.LUT R15, R15, R26, RZ, 0x3c, !PT ;  /* 0x0000001a0f0f4212 */ /* 0x000fe400078e3cff */
[----:B------:R-:W-:Y:S01]  /*04c0*/  @P1 LOP3.LUT R2, R2, R21, RZ, 0x3c, !PT ;  /* 0x0000001502021212 */ /* 0x000fe200078e3cff */
[----:B------:R-:W4:Y:S04]  /*04d0*/  @P5 LDG.E R26, desc[UR4][R10.64+0x64] ;  /* 0x000064040a1a5981 */ /* 0x000f28000c1e1900 */
[----:B------:R-:W4:Y:S01]  /*04e0*/  @P3 LDG.E R21, desc[UR4][R10.64+0x40] ;  /* 0x000040040a153981 */ /* 0x000f22000c1e1900 */
[----:B------:R-:W-:Y:S02]  /*04f0*/  @P2 LOP3.LUT R4, R4, R23, RZ, 0x3c, !PT ;  /* 0x0000001704042212 */ /* 0x000fe400078e3cff */
[----:B------:R-:W-:Y:S01]  /*0500*/  @P2 LOP3.LUT R2, R2, R25, RZ, 0x3c, !PT ;  /* 0x0000001902022212 */ /* 0x000fe200078e3cff */
[----:B------:R-:W4:Y:S04]  /*0510*/  @P3 LDG.E R23, desc[UR4][R10.64+0x48] ;  /* 0x000048040a173981 */ /* 0x000f28000c1e1900 */
[----:B------:R-:W4:Y:S01]  /*0520*/  @P4 LDG.E R25, desc[UR4][R10.64+0x54] ;  /* 0x000054040a194981 */ /* 0x000f22000c1e1900 */
[----:B--2---:R-:W-:-:S03]  /*0530*/  @P1 LOP3.LUT R5, R5, R18, RZ, 0x3c, !PT ;  /* 0x0000001205051212 */ /* 0x004fc600078e3cff */
[----:B------:R-:W2:Y:S01]  /*0540*/  @P3 LDG.E R18, desc[UR4][R10.64+0x44] ;  /* 0x000044040a123981 */ /* 0x000ea2000c1e1900 */
[----:B---3--:R-:W-:-:S03]  /*0550*/  @P2 LOP3.LUT R5, R5, R20, RZ, 0x3c, !PT ;  /* 0x0000001405052212 */ /* 0x008fc600078e3cff */
[----:B------:R-:W3:Y:S01]  /*0560*/  @P4 LDG.E R20, desc[UR4][R10.64+0x58] ;  /* 0x000058040a144981 */ /* 0x000ee2000c1e1900 */
[----:B----4-:R-:W-:-:S03]  /*0570*/  @P3 LOP3.LUT R3, R3, R22, RZ, 0x3c, !PT ;  /* 0x0000001603033212 */ /* 0x010fc600078e3cff */
[----:B------:R-:W4:Y:S01]  /*0580*/  @P4 LDG.E R22, desc[UR4][R10.64+0x60] ;  /* 0x000060040a164981 */ /* 0x000f22000c1e1900 */
[----:B------:R-:W-:Y:S02]  /*0590*/  LOP3.LUT P0, RZ, R24, 0x80, RZ, 0xc0, !PT ;  /* 0x0000008018ff7812 */ /* 0x000fe4000780c0ff */
[----:B------:R-:W-:Y:S02]  /*05a0*/  @P5 LOP3.LUT R15, R15, R26, RZ, 0x3c, !PT ;  /* 0x0000001a0f0f5212 */ /* 0x000fe400078e3cff */
[----:B------:R-:W4:Y:S01]  /*05b0*/  @P6 LDG.E R26, desc[UR4][R10.64+0x78] ;  /* 0x000078040a1a6981 */ /* 0x000f22000c1e1900 */
[----:B------:R-:W-:-:S03]  /*05c0*/  @P3 LOP3.LUT R4, R4, R21, RZ, 0x3c, !PT ;  /* 0x0000001504043212 */ /* 0x000fc600078e3cff */
[----:B------:R-:W4:Y:S01]  /*05d0*/  @P4 LDG.E R21, desc[UR4][R10.64+0x5c] ;  /* 0x00005c040a154981 */ /* 0x000f22000c1e1900 */
[----:B------:R-:W-:-:S03]  /*05e0*/  @P3 LOP3.LUT R2, R2, R23, RZ, 0x3c, !PT ;  /* 0x0000001702023212 */ /* 0x000fc600078e3cff */
[----:B------:R-:W4:Y:S01]  /*05f0*/  @P5 LDG.E R23, desc[UR4][R10.64+0x68] ;  /* 0x000068040a175981 */ /* 0x000f22000c1e1900 */
[----:B------:R-:W-:-:S03]  /*0600*/  @P4 LOP3.LUT R4, R4, R25, RZ, 0x3c, !PT ;  /* 0x0000001904044212 */ /* 0x000fc600078e3cff */
[----:B------:R-:W4:Y:S01]  /*0610*/  @P5 LDG.E R25, desc[UR4][R10.64+0x70] ;  /* 0x000070040a195981 */ /* 0x000f22000c1e1900 */
[----:B--2---:R-:W-:-:S03]  /*0620*/  @P3 LOP3.LUT R5, R5, R18, RZ, 0x3c, !PT ;  /* 0x0000001205053212 */ /* 0x004fc600078e3cff */
[----:B------:R-:W2:Y:S01]  /*0630*/  @P5 LDG.E R18, desc[UR4][R10.64+0x6c] ;  /* 0x00006c040a125981 */ /* 0x000ea2000c1e1900 */
[----:B---3--:R-:W-:-:S03]  /*0640*/  @P4 LOP3.LUT R5, R5, R20, RZ, 0x3c, !PT ;  /* 0x0000001405054212 */ /* 0x008fc600078e3cff */
[----:B------:R-:W3:Y:S01]  /*0650*/  @P5 LDG.E R20, desc[UR4][R10.64+0x74] ;  /* 0x000074040a145981 */ /* 0x000ee2000c1e1900 */
[----:B----4-:R-:W-:-:S03]  /*0660*/  @P4 LOP3.LUT R3, R3, R22, RZ, 0x3c, !PT ;  /* 0x0000001603034212 */ /* 0x010fc600078e3cff */
[----:B------:R-:W4:Y:S01]  /*0670*/  @P0 LDG.E R22, desc[UR4][R10.64+0x8c] ;  /* 0x00008c040a160981 */ /* 0x000f22000c1e1900 */
[----:B------:R-:W-:-:S03]  /*0680*/  @P6 LOP3.LUT R15, R15, R26, RZ, 0x3c, !PT ;  /* 0x0000001a0f0f6212 */ /* 0x000fc600078e3cff */
        /* <DEDUP_REMOVED lines=13> */
[----:B------:R-:W-:Y:S02]  /*0760*/  @P6 LOP3.LUT R4, R4, R27, RZ, 0x3c, !PT ;  /* 0x0000001b04046212 */ /* 0x000fe400078e3cff */
[----:B------:R-:W-:Y:S02]  /*0770*/  @P6 LOP3.LUT R2, R2, R21, RZ, 0x3c, !PT ;  /* 0x0000001502026212 */ /* 0x000fe400078e3cff */
[----:B------:R-:W-:Y:S02]  /*0780*/  @P0 LOP3.LUT R4, R4, R23, RZ, 0x3c, !PT ;  /* 0x0000001704040212 */ /* 0x000fe400078e3cff */
[----:B------:R-:W-:Y:S02]  /*0790*/  @P0 LOP3.LUT R2, R2, R25, RZ, 0x3c, !PT ;  /* 0x0000001902020212 */ /* 0x000fe400078e3cff */
[----:B--2---:R-:W-:Y:S02]  /*07a0*/  @P6 LOP3.LUT R5, R5, R18, RZ, 0x3c, !PT ;  /* 0x0000001205056212 */ /* 0x004fe400078e3cff */
[----:B---3--:R-:W-:-:S02]  /*07b0*/  @P6 LOP3.LUT R3, R3, R20, RZ, 0x3c, !PT ;  /* 0x0000001403036212 */ /* 0x008fc400078e3cff */
[----:B----4-:R-:W-:Y:S02]  /*07c0*/  @P0 LOP3.LUT R5, R5, R22, RZ, 0x3c, !PT ;  /* 0x0000001605050212 */ /* 0x010fe400078e3cff */
[----:B------:R-:W-:Y:S02]  /*07d0*/  @P0 LOP3.LUT R3, R3, R26, RZ, 0x3c, !PT ;  /* 0x0000001a03030212 */ /* 0x000fe400078e3cff */
[----:B------:R-:W-:-:S13]  /*07e0*/  R2P PR, R24.B1, 0x7f ;  /* 0x0000007f18007804 */ /* 0x000fda0000001000 */
[----:B------:R-:W2:Y:S04]  /*07f0*/  @P0 LDG.E R18, desc[UR4][R10.64+0xa0] ;  /* 0x0000a0040a120981 */ /* 0x000ea8000c1e1900 */
[----:B------:R-:W3:Y:S04]  /*0800*/  @P1 LDG.E R22, desc[UR4][R10.64+0xb4] ;  /* 0x0000b4040a161981 */ /* 0x000ee8000c1e1900 */
[----:B------:R-:W4:Y:S04]  /*0810*/  @P2 LDG.E R26, desc[UR4][R10.64+0xc8] ;  /* 0x0000c8040a1a2981 */ /* 0x000f28000c1e1900 */
[----:B------:R-:W4:Y:S04]  /*0820*/  @P3 LDG.E R28, desc[UR4][R10.64+0xdc] ;  /* 0x0000dc040a1c3981 */ /* 0x000f28000c1e1900 */
[----:B------:R-:W4:Y:S04]  /*0830*/  @P0 LDG.E R23, desc[UR4][R10.64+0xa4] ;  /* 0x0000a4040a170981 */ /* 0x000f28000c1e1900 */
[----:B------:R-:W4:Y:S04]  /*0840*/  @P0 LDG.E R20, desc[UR4][R10.64+0xa8] ;  /* 0x0000a8040a140981 */ /* 0x000f28000c1e1900 */
[----:B------:R-:W4:Y:S04]  /*0850*/  @P4 LDG.E R25, desc[UR4][R10.64+0xf0] ;  /* 0x0000f0040a194981 */ /* 0x000f28000c1e1900 */
        /* <DEDUP_REMOVED lines=21> */
[----:B------:R-:W-:Y:S02]  /*09b0*/  LOP3.LUT P0, RZ, R24, 0x8000, RZ, 0xc0, !PT ;  /* 0x0000800018ff7812 */ /* 0x000fe4000780c0ff */
[----:B----4-:R-:W-:Y:S01]  /*09c0*/  @P5 LOP3.LUT R15, R15, R26, RZ, 0x3c, !PT ;  /* 0x0000001a0f0f5212 */ /* 0x010fe200078e3cff */
[----:B------:R-:W4:Y:S04]  /*09d0*/  @P3 LDG.E R24, desc[UR4][R10.64+0xe4] ;  /* 0x0000e4040a183981 */ /* 0x000f28000c1e1900 */
[----:B------:R-:W2:Y:S01]  /*09e0*/  @P6 LDG.E R26, desc[UR4][R10.64+0x118] ;  /* 0x000118040a1a6981 */ /* 0x000ea2000c1e1900 */
        /* <DEDUP_REMOVED lines=8> */
[----:B---3--:R-:W-:-:S03]  /*0a70*/  @P2 LOP3.LUT R3, R3, R22, RZ, 0x3c, !PT ;  /* 0x0000001603032212 */ /* 0x008fc600078e3cff */
[----:B------:R-:W3:Y:S01]  /*0a80*/  @P4 LDG.E R22, desc[UR4][R10.64+0x100] ;  /* 0x000100040a164981 */ /* 0x000ee2000c1e1900 */
[----:B--2---:R-:W-:-:S03]  /*0a90*/  @P6 LOP3.LUT R15, R15, R26, RZ, 0x3c, !PT ;  /* 0x0000001a0f0f6212 */ /* 0x004fc600078e3cff */
[----:B------:R-:W2:Y:S01]  /*0aa0*/  @P0 LDG.E R26, desc[UR4][R10.64+0x12c] ;  /* 0x00012c040a1a0981 */ /* 0x000ea2000c1e1900 */
[----:B----4-:R-:W-:-:S03]  /*0ab0*/  @P2 LOP3.LUT R2, R2, R23, RZ, 0x3c, !PT ;  /* 0x0000001702022212 */ /* 0x010fc600078e3cff */
[----:B------:R-:W4:Y:S01]  /*0ac0*/  @P4 LDG.E R23, desc[UR4][R10.64+0xfc] ;  /* 0x0000fc040a174981 */ /* 0x000f22000c1e1900 */
[----:B------:R-:W-:-:S03]  /*0ad0*/  @P2 LOP3.LUT R5, R5, R20, RZ, 0x3c, !PT ;  /* 0x0000001405052212 */ /* 0x000fc600078e3cff */
[----:B------:R-:W4:Y:S01]  /*0ae0*/  @P4 LDG.E R20, desc[UR4][R10.64+0xf8] ;  /* 0x0000f8040a144981 */ /* 0x000f22000c1e1900 */
[----:B------:R-:W-:Y:S02]  /*0af0*/  @P3 LOP3.LUT R2, R2, R27, RZ, 0x3c, !PT ;  /* 0x0000001b02023212 */ /* 0x000fe400078e3cff */
[----:B------:R-:W-:Y:S01]  /*0b00*/  @P3 LOP3.LUT R4, R4, R25, RZ, 0x3c, !PT ;  /* 0x0000001904043212 */ /* 0x000fe200078e3cff */
[----:B------:R-:W4:Y:S01]  /*0b10*/  @P5 LDG.E R27, desc[UR4][R10.64+0x110] ;  /* 0x000110040a1b5981 */ /* 0x000f22000c1e1900 */
[----:B------:R-:W-:-:S03]  /*0b20*/  @P3 LOP3.LUT R5, R5, R24, RZ, 0x3c, !PT ;  /* 0x0000001805053212 */ /* 0x000fc600078e3cff */
[----:B------:R-:W4:Y:S04]  /*0b30*/  @P5 LDG.E R25, desc[UR4][R10.64+0x108] ;  /* 0x000108040a195981 */ /* 0x000f28000c1e1900 */
        /* <DEDUP_REMOVED lines=19> */
[----:B------:R-:W-:-:S05]  /*0c70*/  VIADD R19, R19, 0x10 ;  /* 0x0000001013137836 */ /* 0x000fca0000000000 */
[----:B------:R-:W-:Y:S02]  /*0c80*/  ISETP.NE.AND P1, PT, R19, 0x20, PT ;  /* 0x000000201300780c */ /* 0x000fe40003f25270 */
[----:B------:R-:W-:Y:S02]  /*0c90*/  @P5 LOP3.LUT R3, R3, R18, RZ, 0x3c, !PT ;  /* 0x0000001203035212 */ /* 0x000fe400078e3cff */
[----:B------:R-:W-:Y:S02]  /*0ca0*/  @P6 LOP3.LUT R4, R4, R21, RZ, 0x3c, !PT ;  /* 0x0000001504046212 */ /* 0x000fe400078e3cff */
[----:B---3--:R-:W-:-:S04]  /*0cb0*/  @P6 LOP3.LUT R3, R3, R22, RZ, 0x3c, !PT ;  /* 0x0000001603036212 */ /* 0x008fc800078e3cff */
[----:B--2---:R-:W-:Y:S02]  /*0cc0*/  @P0 LOP3.LUT R3, R3, R26, RZ, 0x3c, !PT ;  /* 0x0000001a03030212 */ /* 0x004fe400078e3cff */
[----:B----4-:R-:W-:Y:S02]  /*0cd0*/  @P6 LOP3.LUT R2, R2, R23, RZ, 0x3c, !PT ;  /* 0x0000001702026212 */ /* 0x010fe400078e3cff */
[----:B------:R-:W-:Y:S02]  /*0ce0*/  @P6 LOP3.LUT R5, R5, R20, RZ, 0x3c, !PT ;  /* 0x0000001405056212 */ /* 0x000fe400078e3cff */
[----:B------:R-:W-:Y:S02]  /*0cf0*/  @P0 LOP3.LUT R2, R2, R27, RZ, 0x3c, !PT ;  /* 0x0000001b02020212 */ /* 0x000fe400078e3cff */
[----:B------:R-:W-:Y:S02]  /*0d00*/  @P0 LOP3.LUT R4, R4, R25, RZ, 0x3c, !PT ;  /* 0x0000001904040212 */ /* 0x000fe400078e3cff */
[----:B------:R-:W-:Y:S01]  /*0d10*/  @P0 LOP3.LUT R5, R5, R24, RZ, 0x3c, !PT ;  /* 0x0000001805050212 */ /* 0x000fe200078e3cff */
[----:B------:R-:W-:Y:S06]  /*0d20*/  @P1 BRA `(.L_x_48) ;  /* 0xfffffff400481947 */ /* 0x000fec000383ffff */
[----:B------:R-:W-:-:S05]  /*0d30*/  VIADD R17, R17, 0x1 ;  /* 0x0000000111117836 */ /* 0x000fca0000000000 */
[----:B------:R-:W-:-:S13]  /*0d40*/  ISETP.NE.AND P0, PT, R17, 0x5, PT ;  /* 0x000000051100780c */ /* 0x000fda0003f05270 */
[----:B------:R-:W-:Y:S05]  /*0d50*/  @P0 BRA `(.L_x_49) ;  /* 0xfffffff400300947 */ /* 0x000fea000383ffff */
[----:B------:R0:W-:Y:S01]  /*0d60*/  STG.E.64 desc[UR4][R6.64+0x8], R4 ;  /* 0x0000080406007986 */ /* 0x0001e2000c101b04 */
[----:B------:R-:W-:Y:S01]  /*0d70*/  VIADD R14, R14, 0x1 ;  /* 0x000000010e0e7836 */ /* 0x000fe20000000000 */
[----:B------:R-:W-:Y:S02]  /*0d80*/  LOP3.LUT R11, R13, 0x3, RZ, 0xc0, !PT ;  /* 0x000000030d0b7812 */ /* 0x000fe400078ec0ff */
[----:B------:R0:W-:Y:S02]  /*0d90*/  STG.E.64 desc[UR4][R6.64+0x10], R2 ;  /* 0x0000100206007986 */ /* 0x0001e4000c101b04 */
[----:B------:R-:W-:Y:S02]  /*0da0*/  ISETP.GE.U32.AND P0, PT, R14, R11, PT ;  /* 0x0000000b0e00720c */ /* 0x000fe40003f06070 */
[----:B------:R0:W-:Y:S11]  /*0db0*/  STG.E desc[UR4][R6.64+0x4], R15 ;  /* 0x0000040f06007986 */ /* 0x0001f6000c101904 */
[----:B------:R-:W-:Y:S05]  /*0dc0*/  @!P0 BRA `(.L_x_50) ;  /* 0xfffffff400048947 */ /* 0x000fea000383ffff */
.L_x_47:
[----:B------:R-:W-:Y:S05]  /*0dd0*/  BSYNC.RECONVERGENT B1 ;  /* 0x0000000000017941 */ /* 0x000fea0003800200 */
.L_x_46:
[C---:B------:R-:W-:Y:S01]  /*0de0*/  ISETP.GT.U32.AND P0, PT, R13.reuse, 0x3, PT ;  /* 0x000000030d00780c */ /* 0x040fe20003f04070 */
[----:B------:R-:W-:Y:S01]  /*0df0*/  VIADD R12, R12, 0x1 ;  /* 0x000000010c0c7836 */ /* 0x000fe20000000000 */
[--C-:B------:R-:W-:Y:S02]  /*0e00*/  SHF.R.U64 R13, R13, 0x2, R0.reuse ;  /* 0x000000020d0d7819 */ /* 0x100fe40000001200 */
[----:B------:R-:W-:Y:S02]  /*0e10*/  ISETP.GT.U32.AND.EX P0, PT, R0, RZ, PT, P0 ;  /* 0x000000ff0000720c */ /* 0x000fe40003f04100 */
[----:B------:R-:W-:-:S11]  /*0e20*/  SHF.R.U32.HI R0, RZ, 0x2, R0 ;  /* 0x00000002ff007819 */ /* 0x000fd60000011600 */
[----:B------:R-:W-:Y:S05]  /*0e30*/  @P0 BRA `(.L_x_51) ;  /* 0xfffffff000c80947 */ /* 0x000fea000383ffff */
.L_x_45:
[----:B------:R-:W-:Y:S05]  /*0e40*/  BSYNC.RECONVERGENT B0 ;  /* 0x0000000000007941 */ /* 0x000fea0003800200 */
.L_x_44:
[----:B------:R-:W-:Y:S04]  /*0e50*/  STG.E.64 desc[UR4][R6.64+0x18], RZ ;  /* 0x000018ff06007986 */ /* 0x000fe8000c101b04 */
[----:B------:R-:W-:Y:S04]  /*0e60*/  STG.E desc[UR4][R6.64+0x20], RZ ;  /* 0x000020ff06007986 */ /* 0x000fe8000c101904 */
[----:B------:R-:W-:Y:S01]  /*0e70*/  STG.E.64 desc[UR4][R6.64+0x28], RZ ;  /* 0x000028ff06007986 */ /* 0x000fe2000c101b04 */
[----:B------:R-:W-:Y:S05]  /*0e80*/  EXIT ;  /* 0x000000000000794d */ /* 0x000fea0003800000 */
.L_x_52:
        /* <DEDUP_REMOVED lines=15> */
.L_x_56:


//--------------------- .nv.global.init           --------------------------
	.section	.nv.global.init,"aw",@progbits
	.align	4
.nv.global.init:
	.type		mrg32k3aM1SubSeq,@object
	.size		mrg32k3aM1SubSeq,(mrg32k3aM2SubSeq - mrg32k3aM1SubSeq)
mrg32k3aM1SubSeq:
        /*0000*/ 	.byte	0x0b, 0xcc, 0xee, 0x04, 0x73, 0x29, 0x8b, 0x6f, 0xf6, 0x53, 0x03, 0xf6, 0x23, 0xf6, 0xea, 0xda
        /* <DEDUP_REMOVED lines=125> */
	.type		mrg32k3aM2SubSeq,@object
	.size		mrg32k3aM2SubSeq,(mrg32k3aM1 - mrg32k3aM2SubSeq)
mrg32k3aM2SubSeq:
        /* <DEDUP_REMOVED lines=126> */
	.type		mrg32k3aM1,@object
	.size		mrg32k3aM1,(mrg32k3aM1Seq - mrg32k3aM1)
mrg32k3aM1:
        /* <DEDUP_REMOVED lines=144> */
	.type		mrg32k3aM1Seq,@object
	.size		mrg32k3aM1Seq,(mrg32k3aM2 - mrg32k3aM1Seq)
mrg32k3aM1Seq:
        /* <DEDUP_REMOVED lines=144> */
	.type		mrg32k3aM2,@object
	.size		mrg32k3aM2,(mrg32k3aM2Seq - mrg32k3aM2)
mrg32k3aM2:
        /* <DEDUP_REMOVED lines=144> */
	.type		mrg32k3aM2Seq,@object
	.size		mrg32k3aM2Seq,(precalc_xorwow_matrix - mrg32k3aM2Seq)
mrg32k3aM2Seq:
        /* <DEDUP_REMOVED lines=144> */
	.type		precalc_xorwow_matrix,@object
	.size		precalc_xorwow_matrix,(precalc_xorwow_offset_matrix - precalc_xorwow_matrix)
precalc_xorwow_matrix:
        /* <DEDUP_REMOVED lines=6400> */
	.type		precalc_xorwow_offset_matrix,@object
	.size		precalc_xorwow_offset_matrix,(.L_1 - precalc_xorwow_offset_matrix)
precalc_xorwow_offset_matrix:
        /* <DEDUP_REMOVED lines=6400> */
.L_1:


//--------------------- .nv.shared._Z4MC_kffffffffiP17curandStateXORWOWPfi --------------------------
	.section	.nv.shared._Z4MC_kffffffffiP17curandStateXORWOWPfi,"aw",@nobits
	.sectionflags	@""
	.align	16
	.zero		1024


//--------------------- .nv.shared.reserved.0     --------------------------
	.section	.nv.shared.reserved.0,"aw",@nobits
	.weak		__nv_reservedSMEM_offset_0_alias
	.size		__nv_reservedSMEM_offset_0_alias, 0, 64
	.other		__nv_reservedSMEM_offset_0_alias,@"STO_CUDA_RESERVED_SHARED STV_DEFAULT"
__nv_reservedSMEM_offset_0_alias:
	.zero		0
	.zero		64


//--------------------- .nv.shared._Z19init_curand_state_kP17curandStateXORWOW --------------------------
	.section	.nv.shared._Z19init_curand_state_kP17curandStateXORWOW,"aw",@nobits
	.sectionflags	@""
	.align	16
	.zero		1024


//--------------------- .nv.constant0._Z4MC_kffffffffiP17curandStateXORWOWPfi --------------------------
	.section	.nv.constant0._Z4MC_kffffffffiP17curandStateXORWOWPfi,"a",@progbits
	.sectionflags	@""
	.align	4
.nv.constant0._Z4MC_kffffffffiP17curandStateXORWOWPfi:
	.zero		956


//--------------------- .nv.constant0._Z19init_curand_state_kP17curandStateXORWOW --------------------------
	.section	.nv.constant0._Z19init_curand_state_kP17curandStateXORWOW,"a",@progbits
	.sectionflags	@""
	.align	4
.nv.constant0._Z19init_curand_state_kP17curandStateXORWOW:
	.zero		904


//--------------------- SYMBOLS --------------------------

	.type		.nv.reservedSmem.offset0,@object
	.size		.nv.reservedSmem.offset0,0x4
	.type		.nv.reservedSmem.cap,@object
	.size		.nv.reservedSmem.cap,0x4
